	.target	sm_100a

	.elftype	@"ET_EXEC"


//--------------------- .note.nv.tkinfo           --------------------------
	.section	.note.nv.tkinfo,"",@"SHT_NOTE"
	.sectionflags	@"SHF_NOTE_NV_TKINFO"
	.tkinfo
        /*0018*/ 	.word	0x00000002
        /*0030*/ 	.string	""
        /*0030*/ 	.string	"ptxas"
        /*0030*/ 	.string	"Cuda compilation tools, release 13.0, V13.0.88"
        /*0030*/ 	.string	"Build cuda_13.0.r13.0/compiler.36424714_0"
        /*0030*/ 	.string	"-arch sm_100a -m 64 "



//--------------------- .note.nv.cuinfo           --------------------------
	.section	.note.nv.cuinfo,"",@"SHT_NOTE"
	.sectionflags	@"SHF_NOTE_NV_CUINFO"
        /*0018*/ 	.short	0x0002
        /*001a*/ 	.short	0x0064
        /*001c*/ 	.short	0x0082
	.zero		2


//--------------------- .nv.info                  --------------------------
	.section	.nv.info,"",@"SHT_CUDA_INFO"
	.align	4


	//----- nvinfo : EIATTR_REGCOUNT
	.align		4
        /*0000*/ 	.byte	0x04, 0x2f
        /*0002*/ 	.short	(.L_20 - .L_19)
	.align		4
.L_19:
        /*0004*/ 	.word	index@(_ZN7cutlass13device_kernelINS_4gemm6kernel13GemmUniversalIN4cute5tupleIJiiiiEEENS1_10collective13CollectiveMmaINS1_35MainloopSm100TmaUmmaWarpSpecializedILi20ELi2ELi4ENS5_IJNS4_1CILi1EEESB_SB_EEEEENS5_IJNSA_ILi64EEENSA_ILi256EEENSA_ILi32EEEEEENS_12float_e4m3_tENS5_IJlSB_lEEESI_SJ_NS4_8TiledMMAINS4_8MMA_AtomIJNS4_10MMA_TraitsINS4_19SM100_MMA_F8F6F4_SSEJSI_SI_fSE_SF_NS4_17integral_constantINS4_4UMMA5MajorELSQ_0EEESR_NSO_INSP_7ScaleInELSS_0EEEST_EEEEEENS4_6LayoutISC_NS5_IJNSA_ILi0EEESX_SX_EEEEENS5_IJNS4_10UnderscoreES10_S10_EEEEENS4_13SM90_TMA_LOADENS4_14ComposedLayoutINS4_7SwizzleILi1ELi4ELi3EEENS4_18smem_ptr_flag_bitsILi8EEENSW_INS5_IJNSA_ILi8EEESG_EEENS5_IJSG_SB_EEEEEEEvNS4_8identityES13_S1D_vS1E_EENS_8epilogue10collective18CollectiveEpilogueINS1G_23Sm100TmaWarpSpecializedILi4ELi2ELi32ELb0ELb0EEEJSH_NS5_IJNSW_ISE_SB_EES1L_EEESI_SJ_SI_SJ_NS1G_6fusion15FusionCallbacksIS1K_NS1N_17LinearCombinationISI_fSI_fLNS_15FloatRoundStyleE2EEESH_S1M_JEEENS4_5SM1004TMEM4LOAD26SM100_TMEM_LOAD_16dp32b32xES13_NS14_INS15_ILi2ELi4ELi3EEES18_NSW_INS5_IJS19_SE_EEENS5_IJSE_SB_EEEEEEENS4_39AutoVectorizingCopyWithAssumedAlignmentILi128EEENS4_14SM90_TMA_STOREES21_S23_S23_EEEvvEEEEvNT_6ParamsE)
        /*0008*/ 	.word	0x00000079


	//----- nvinfo : EIATTR_FRAME_SIZE
	.align		4
.L_20:
        /*000c*/ 	.byte	0x04, 0x11
        /*000e*/ 	.short	(.L_22 - .L_21)
	.align		4
.L_21:
        /*0010*/ 	.word	index@($__internal_2_$__cuda_sm10x_tcgen05_guardrail_trap_unallocated_columns_being_dealloced)
        /*0014*/ 	.word	0x00000000


	//----- nvinfo : EIATTR_FRAME_SIZE
	.align		4
.L_22:
        /*0018*/ 	.byte	0x04, 0x11
        /*001a*/ 	.short	(.L_24 - .L_23)
	.align		4
.L_23:
        /*001c*/ 	.word	index@($__internal_1_$__cuda_sm10x_tcgen05_guardrail_trap_phase_invalid_during_alloc)
        /*0020*/ 	.word	0x00000000


	//----- nvinfo : EIATTR_FRAME_SIZE
	.align		4
.L_24:
        /*0024*/ 	.byte	0x04, 0x11
        /*0026*/ 	.short	(.L_26 - .L_25)
	.align		4
.L_25:
        /*0028*/ 	.word	index@($__internal_0_$__cuda_sm10x_tcgen05_guardrail_trap_col_being_dealloced_not_returned_by_alloc)
        /*002c*/ 	.word	0x00000000


	//----- nvinfo : EIATTR_FRAME_SIZE
	.align		4
.L_26:
        /*0030*/ 	.byte	0x04, 0x11
        /*0032*/ 	.short	(.L_28 - .L_27)
	.align		4
.L_27:
        /*0034*/ 	.word	index@(_ZN7cutlass13device_kernelINS_4gemm6kernel13GemmUniversalIN4cute5tupleIJiiiiEEENS1_10collective13CollectiveMmaINS1_35MainloopSm100TmaUmmaWarpSpecializedILi20ELi2ELi4ENS5_IJNS4_1CILi1EEESB_SB_EEEEENS5_IJNSA_ILi64EEENSA_ILi256EEENSA_ILi32EEEEEENS_12float_e4m3_tENS5_IJlSB_lEEESI_SJ_NS4_8TiledMMAINS4_8MMA_AtomIJNS4_10MMA_TraitsINS4_19SM100_MMA_F8F6F4_SSEJSI_SI_fSE_SF_NS4_17integral_constantINS4_4UMMA5MajorELSQ_0EEESR_NSO_INSP_7ScaleInELSS_0EEEST_EEEEEENS4_6LayoutISC_NS5_IJNSA_ILi0EEESX_SX_EEEEENS5_IJNS4_10UnderscoreES10_S10_EEEEENS4_13SM90_TMA_LOADENS4_14ComposedLayoutINS4_7SwizzleILi1ELi4ELi3EEENS4_18smem_ptr_flag_bitsILi8EEENSW_INS5_IJNSA_ILi8EEESG_EEENS5_IJSG_SB_EEEEEEEvNS4_8identityES13_S1D_vS1E_EENS_8epilogue10collective18CollectiveEpilogueINS1G_23Sm100TmaWarpSpecializedILi4ELi2ELi32ELb0ELb0EEEJSH_NS5_IJNSW_ISE_SB_EES1L_EEESI_SJ_SI_SJ_NS1G_6fusion15FusionCallbacksIS1K_NS1N_17LinearCombinationISI_fSI_fLNS_15FloatRoundStyleE2EEESH_S1M_JEEENS4_5SM1004TMEM4LOAD26SM100_TMEM_LOAD_16dp32b32xES13_NS14_INS15_ILi2ELi4ELi3EEES18_NSW_INS5_IJS19_SE_EEENS5_IJSE_SB_EEEEEEENS4_39AutoVectorizingCopyWithAssumedAlignmentILi128EEENS4_14SM90_TMA_STOREES21_S23_S23_EEEvvEEEEvNT_6ParamsE)
        /*0038*/ 	.word	0x00000000


	//----- nvinfo : EIATTR_MIN_STACK_SIZE
	.align		4
.L_28:
        /*003c*/ 	.byte	0x04, 0x12
        /*003e*/ 	.short	(.L_30 - .L_29)
	.align		4
.L_29:
        /*0040*/ 	.word	index@(_ZN7cutlass13device_kernelINS_4gemm6kernel13GemmUniversalIN4cute5tupleIJiiiiEEENS1_10collective13CollectiveMmaINS1_35MainloopSm100TmaUmmaWarpSpecializedILi20ELi2ELi4ENS5_IJNS4_1CILi1EEESB_SB_EEEEENS5_IJNSA_ILi64EEENSA_ILi256EEENSA_ILi32EEEEEENS_12float_e4m3_tENS5_IJlSB_lEEESI_SJ_NS4_8TiledMMAINS4_8MMA_AtomIJNS4_10MMA_TraitsINS4_19SM100_MMA_F8F6F4_SSEJSI_SI_fSE_SF_NS4_17integral_constantINS4_4UMMA5MajorELSQ_0EEESR_NSO_INSP_7ScaleInELSS_0EEEST_EEEEEENS4_6LayoutISC_NS5_IJNSA_ILi0EEESX_SX_EEEEENS5_IJNS4_10UnderscoreES10_S10_EEEEENS4_13SM90_TMA_LOADENS4_14ComposedLayoutINS4_7SwizzleILi1ELi4ELi3EEENS4_18smem_ptr_flag_bitsILi8EEENSW_INS5_IJNSA_ILi8EEESG_EEENS5_IJSG_SB_EEEEEEEvNS4_8identityES13_S1D_vS1E_EENS_8epilogue10collective18CollectiveEpilogueINS1G_23Sm100TmaWarpSpecializedILi4ELi2ELi32ELb0ELb0EEEJSH_NS5_IJNSW_ISE_SB_EES1L_EEESI_SJ_SI_SJ_NS1G_6fusion15FusionCallbacksIS1K_NS1N_17LinearCombinationISI_fSI_fLNS_15FloatRoundStyleE2EEESH_S1M_JEEENS4_5SM1004TMEM4LOAD26SM100_TMEM_LOAD_16dp32b32xES13_NS14_INS15_ILi2ELi4ELi3EEES18_NSW_INS5_IJS19_SE_EEENS5_IJSE_SB_EEEEEEENS4_39AutoVectorizingCopyWithAssumedAlignmentILi128EEENS4_14SM90_TMA_STOREES21_S23_S23_EEEvvEEEEvNT_6ParamsE)
        /*0044*/ 	.word	0x00000000
.L_30:


//--------------------- .nv.compat                --------------------------
	.section	.nv.compat,"",@"SHT_CUDA_COMPAT_INFO"
	.align	4
        /*0000*/ 	.byte	0x02, 0x09, 0x01, 0x00, 0x02, 0x02, 0x02, 0x00, 0x02, 0x05, 0x05, 0x00, 0x03, 0x07, 0x01, 0x01
        /*0010*/ 	.byte	0x02, 0x03, 0x01, 0x00, 0x02, 0x06, 0x01, 0x00, 0x04, 0x0b, 0x08, 0x00, 0x09, 0x00, 0x00, 0x00
        /*0020*/ 	.byte	0x00, 0x00, 0x00, 0x00


//--------------------- .nv.info._ZN7cutlass13device_kernelINS_4gemm6kernel13GemmUniversalIN4cute5tupleIJiiiiEEENS1_10collective13CollectiveMmaINS1_35MainloopSm100TmaUmmaWarpSpecializedILi20ELi2ELi4ENS5_IJNS4_1CILi1EEESB_SB_EEEEENS5_IJNSA_ILi64EEENSA_ILi256EEENSA_ILi32EEEEEENS_12float_e4m3_tENS5_IJlSB_lEEESI_SJ_NS4_8TiledMMAINS4_8MMA_AtomIJNS4_10MMA_TraitsINS4_19SM100_MMA_F8F6F4_SSEJSI_SI_fSE_SF_NS4_17integral_constantINS4_4UMMA5MajorELSQ_0EEESR_NSO_INSP_7ScaleInELSS_0EEEST_EEEEEENS4_6LayoutISC_NS5_IJNSA_ILi0EEESX_SX_EEEEENS5_IJNS4_10UnderscoreES10_S10_EEEEENS4_13SM90_TMA_LOADENS4_14ComposedLayoutINS4_7SwizzleILi1ELi4ELi3EEENS4_18smem_ptr_flag_bitsILi8EEENSW_INS5_IJNSA_ILi8EEESG_EEENS5_IJSG_SB_EEEEEEEvNS4_8identityES13_S1D_vS1E_EENS_8epilogue10collective18CollectiveEpilogueINS1G_23Sm100TmaWarpSpecializedILi4ELi2ELi32ELb0ELb0EEEJSH_NS5_IJNSW_ISE_SB_EES1L_EEESI_SJ_SI_SJ_NS1G_6fusion15FusionCallbacksIS1K_NS1N_17LinearCombinationISI_fSI_fLNS_15FloatRoundStyleE2EEESH_S1M_JEEENS4_5SM1004TMEM4LOAD26SM100_TMEM_LOAD_16dp32b32xES13_NS14_INS15_ILi2ELi4ELi3EEES18_NSW_INS5_IJS19_SE_EEENS5_IJSE_SB_EEEEEEENS4_39AutoVectorizingCopyWithAssumedAlignmentILi128EEENS4_14SM90_TMA_STOREES21_S23_S23_EEEvvEEEEvNT_6ParamsE --------------------------
	.section	.nv.info._ZN7cutlass13device_kernelINS_4gemm6kernel13GemmUniversalIN4cute5tupleIJiiiiEEENS1_10collective13CollectiveMmaINS1_35MainloopSm100TmaUmmaWarpSpecializedILi20ELi2ELi4ENS5_IJNS4_1CILi1EEESB_SB_EEEEENS5_IJNSA_ILi64EEENSA_ILi256EEENSA_ILi32EEEEEENS_12float_e4m3_tENS5_IJlSB_lEEESI_SJ_NS4_8TiledMMAINS4_8MMA_AtomIJNS4_10MMA_TraitsINS4_19SM100_MMA_F8F6F4_SSEJSI_SI_fSE_SF_NS4_17integral_constantINS4_4UMMA5MajorELSQ_0EEESR_NSO_INSP_7ScaleInELSS_0EEEST_EEEEEENS4_6LayoutISC_NS5_IJNSA_ILi0EEESX_SX_EEEEENS5_IJNS4_10UnderscoreES10_S10_EEEEENS4_13SM90_TMA_LOADENS4_14ComposedLayoutINS4_7SwizzleILi1ELi4ELi3EEENS4_18smem_ptr_flag_bitsILi8EEENSW_INS5_IJNSA_ILi8EEESG_EEENS5_IJSG_SB_EEEEEEEvNS4_8identityES13_S1D_vS1E_EENS_8epilogue10collective18CollectiveEpilogueINS1G_23Sm100TmaWarpSpecializedILi4ELi2ELi32ELb0ELb0EEEJSH_NS5_IJNSW_ISE_SB_EES1L_EEESI_SJ_SI_SJ_NS1G_6fusion15FusionCallbacksIS1K_NS1N_17LinearCombinationISI_fSI_fLNS_15FloatRoundStyleE2EEESH_S1M_JEEENS4_5SM1004TMEM4LOAD26SM100_TMEM_LOAD_16dp32b32xES13_NS14_INS15_ILi2ELi4ELi3EEES18_NSW_INS5_IJS19_SE_EEENS5_IJSE_SB_EEEEEEENS4_39AutoVectorizingCopyWithAssumedAlignmentILi128EEENS4_14SM90_TMA_STOREES21_S23_S23_EEEvvEEEEvNT_6ParamsE,"",@"SHT_CUDA_INFO"
	.sectionflags	@""
	.align	4


	//----- nvinfo : EIATTR_CUDA_API_VERSION
	.align		4
        /*0000*/ 	.byte	0x04, 0x37
        /*0002*/ 	.short	(.L_32 - .L_31)
.L_31:
        /*0004*/ 	.word	0x00000082


	//----- nvinfo : EIATTR_KPARAM_INFO
	.align		4
.L_32:
        /*0008*/ 	.byte	0x04, 0x17
        /*000a*/ 	.short	(.L_34 - .L_33)
.L_33:
        /*000c*/ 	.word	0x00000000
        /*0010*/ 	.short	0x0000
        /*0012*/ 	.short	0x0000
        /*0014*/ 	.byte	0x00, 0xf0, 0x01, 0x20


	//----- nvinfo : EIATTR_AT_ENTRY_FRAGMENTS
	.align		4
.L_34:
        /*0018*/ 	.byte	0x04, 0x4f
        /*001a*/ 	.short	(.L_36 - .L_35)


	//   ....[0]....
.L_35:
        /*001c*/ 	.word	0x00000006


	//----- nvinfo : EIATTR_RESERVED_SMEM_USED
	.align		4
.L_36:
        /*0020*/ 	.byte	0x01, 0x41
	.zero		2


	//----- nvinfo : EIATTR_SPARSE_MMA_MASK
	.align		4
        /*0024*/ 	.byte	0x03, 0x50
        /*0026*/ 	.short	0x0000


	//----- nvinfo : EIATTR_TCGEN05_1CTA_USED
	.align		4
        /*0028*/ 	.byte	0x01, 0x51
	.zero		2


	//----- nvinfo : EIATTR_MAXREG_COUNT
	.align		4
        /*002c*/ 	.byte	0x03, 0x1b
        /*002e*/ 	.short	0x00ff


	//----- nvinfo : EIATTR_NUM_BARRIERS
	.align		4
        /*0030*/ 	.byte	0x02, 0x4c
        /*0032*/ 	.byte	0x07
	.zero		1


	//----- nvinfo : EIATTR_EXTERNS
	.align		4
        /*0034*/ 	.byte	0x04, 0x0f
        /*0036*/ 	.short	(.L_38 - .L_37)


	//   ....[0]....
	.align		4
.L_37:
        /*0038*/ 	.word	index@(__assertfail)


	//----- nvinfo : EIATTR_MERCURY_ISA_VERSION
	.align		4
.L_38:
        /*003c*/ 	.byte	0x03, 0x5f
        /*003e*/ 	.short	0x0101


	//----- nvinfo : EIATTR_INT_WARP_WIDE_INSTR_OFFSETS
	.align		4
        /*0040*/ 	.byte	0x04, 0x31
        /*0042*/ 	.short	(.L_40 - .L_39)


	//   ....[0]....
.L_39:
        /*0044*/ 	.word	0x00002010


	//   ....[1]....
        /*0048*/ 	.word	0x00004260


	//   ....[2]....
        /*004c*/ 	.word	0x00004290


	//   ....[3]....
        /*0050*/ 	.word	0x000042e0


	//   ....[4]....
        /*0054*/ 	.word	0x00004c00


	//   ....[5]....
        /*0058*/ 	.word	0x00004c60


	//   ....[6]....
        /*005c*/ 	.word	0x00004d40


	//   ....[7]....
        /*0060*/ 	.word	0x00004db0


	//   ....[8]....
        /*0064*/ 	.word	0x00004ec0


	//   ....[9]....
        /*0068*/ 	.word	0x00004f50


	//   ....[10]....
        /*006c*/ 	.word	0x00005120


	//   ....[11]....
        /*0070*/ 	.word	0x00005280


	//----- nvinfo : EIATTR_COOP_GROUP_MASK_REGIDS
	.align		4
.L_40:
        /*0074*/ 	.byte	0x04, 0x29
        /*0076*/ 	.short	(.L_42 - .L_41)


	//   ....[0]....
.L_41:
        /*0078*/ 	.word	0xffffffff


	//   ....[1]....
        /*007c*/ 	.word	0xffffffff


	//   ....[2]....
        /*0080*/ 	.word	0xffffffff


	//   ....[3]....
        /*0084*/ 	.word	0xffffffff


	//   ....[4]....
        /*0088*/ 	.word	0xffffffff


	//   ....[5]....
        /*008c*/ 	.word	0xffffffff


	//   ....[6]....
        /*0090*/ 	.word	0xffffffff


	//   ....[7]....
        /*0094*/ 	.word	0xffffffff


	//   ....[8]....
        /*0098*/ 	.word	0xffffffff


	//   ....[9]....
        /*009c*/ 	.word	0xffffffff


	//   ....[10]....
        /*00a0*/ 	.word	0xffffffff


	//   ....[11]....
        /*00a4*/ 	.word	0xffffffff


	//   ....[12]....
        /*00a8*/ 	.word	0xffffffff


	//----- nvinfo : EIATTR_COOP_GROUP_INSTR_OFFSETS
	.align		4
.L_42:
        /*00ac*/ 	.byte	0x04, 0x28
        /*00ae*/ 	.short	(.L_44 - .L_43)


	//   ....[0]....
.L_43:
        /*00b0*/ 	.word	0x00000090


	//   ....[1]....
        /*00b4*/ 	.word	0x000004d0


	//   ....[2]....
        /*00b8*/ 	.word	0x00000870


	//   ....[3]....
        /*00bc*/ 	.word	0x00000a10


	//   ....[4]....
        /*00c0*/ 	.word	0x00000b10


	//   ....[5]....
        /*00c4*/ 	.word	0x00000c80


	//   ....[6]....
        /*00c8*/ 	.word	0x00000e20


	//   ....[7]....
        /*00cc*/ 	.word	0x00001ef0


	//   ....[8]....
        /*00d0*/ 	.word	0x000035d0


	//   ....[9]....
        /*00d4*/ 	.word	0x000037e0


	//   ....[10]....
        /*00d8*/ 	.word	0x00003810


	//   ....[11]....
        /*00dc*/ 	.word	0x00004150


	//   ....[12]....
        /*00e0*/ 	.word	0x00004380


	//----- nvinfo : EIATTR_VRC_CTA_INIT_COUNT
	.align		4
.L_44:
        /*00e4*/ 	.byte	0x02, 0x4a
        /*00e6*/ 	.byte	0x80
	.zero		1


	//----- nvinfo : EIATTR_SYSCALL_OFFSETS
	.align		4
        /*00e8*/ 	.byte	0x04, 0x46
        /*00ea*/ 	.short	(.L_46 - .L_45)


	//   ....[0]....
.L_45:
        /*00ec*/ 	.word	0x00005d00


	//   ....[1]....
        /*00f0*/ 	.word	0x00005e40


	//   ....[2]....
        /*00f4*/ 	.word	0x00006640


	//   ....[3]....
        /*00f8*/ 	.word	0x000073e0


	//   ....[4]....
        /*00fc*/ 	.word	0x00008140


	//   ....[5]....
        /*0100*/ 	.word	0x00008ed0


	//----- nvinfo : EIATTR_MBARRIER_INSTR_OFFSETS
	.align		4
.L_46:
        /*0104*/ 	.byte	0x04, 0x39
        /*0106*/ 	.short	(.L_48 - .L_47)


	//   ....[0]....
.L_47:
        /*0108*/ 	.word	0x000005d0
        /*010c*/ 	.word	0x000000ff
        /*0110*/ 	.word	0x00000000
        /*0114*/ 	.short	0x0100
        /*0116*/ 	.byte	0x05
	.zero		1


	//   ....[1]....
        /*0118*/ 	.word	0x000005e0
        /*011c*/ 	.word	0x000000ff
        /*0120*/ 	.word	0x000000a0
        /*0124*/ 	.short	0x0100
        /*0126*/ 	.byte	0x05
	.zero		1


	//   ....[2]....
        /*0128*/ 	.word	0x000005f0
        /*012c*/ 	.word	0x000000ff
        /*0130*/ 	.word	0x00000008
        /*0134*/ 	.short	0x0100
        /*0136*/ 	.byte	0x05
	.zero		1


	//   ....[3]....
        /*0138*/ 	.word	0x00000600
        /*013c*/ 	.word	0x000000ff
        /*0140*/ 	.word	0x000000a8
        /*0144*/ 	.short	0x0100
        /*0146*/ 	.byte	0x05
	.zero		1


	//   ....[4]....
        /*0148*/ 	.word	0x00000610
        /*014c*/ 	.word	0x000000ff
        /*0150*/ 	.word	0x00000010
        /*0154*/ 	.short	0x0100
        /*0156*/ 	.byte	0x05
	.zero		1


	//   ....[5]....
        /*0158*/ 	.word	0x00000620
        /*015c*/ 	.word	0x000000ff
        /*0160*/ 	.word	0x000000b0
        /*0164*/ 	.short	0x0100
        /*0166*/ 	.byte	0x05
	.zero		1


	//   ....[6]....
        /*0168*/ 	.word	0x00000630
        /*016c*/ 	.word	0x000000ff
        /*0170*/ 	.word	0x00000018
        /*0174*/ 	.short	0x0100
        /*0176*/ 	.byte	0x05
	.zero		1


	//   ....[7]....
        /*0178*/ 	.word	0x00000640
        /*017c*/ 	.word	0x000000ff
        /*0180*/ 	.word	0x000000b8
        /*0184*/ 	.short	0x0100
        /*0186*/ 	.byte	0x05
	.zero		1


	//   ....[8]....
        /*0188*/ 	.word	0x00000650
        /*018c*/ 	.word	0x000000ff
        /*0190*/ 	.word	0x00000020
        /*0194*/ 	.short	0x0100
        /*0196*/ 	.byte	0x05
	.zero		1


	//   ....[9]....
        /*0198*/ 	.word	0x00000660
        /*019c*/ 	.word	0x000000ff
        /*01a0*/ 	.word	0x000000c0
        /*01a4*/ 	.short	0x0100
        /*01a6*/ 	.byte	0x05
	.zero		1


	//   ....[10]....
        /*01a8*/ 	.word	0x00000670
        /*01ac*/ 	.word	0x000000ff
        /*01b0*/ 	.word	0x00000028
        /*01b4*/ 	.short	0x0100
        /*01b6*/ 	.byte	0x05
	.zero		1


	//   ....[11]....
        /*01b8*/ 	.word	0x00000680
        /*01bc*/ 	.word	0x000000ff
        /*01c0*/ 	.word	0x000000c8
        /*01c4*/ 	.short	0x0100
        /*01c6*/ 	.byte	0x05
	.zero		1


	//   ....[12]....
        /*01c8*/ 	.word	0x00000690
        /*01cc*/ 	.word	0x000000ff
        /*01d0*/ 	.word	0x00000030
        /*01d4*/ 	.short	0x0100
        /*01d6*/ 	.byte	0x05
	.zero		1


	//   ....[13]....
        /*01d8*/ 	.word	0x000006a0
        /*01dc*/ 	.word	0x000000ff
        /*01e0*/ 	.word	0x000000d0
        /*01e4*/ 	.short	0x0100
        /*01e6*/ 	.byte	0x05
	.zero		1


	//   ....[14]....
        /*01e8*/ 	.word	0x000006b0
        /*01ec*/ 	.word	0x000000ff
        /*01f0*/ 	.word	0x00000038
        /*01f4*/ 	.short	0x0100
        /*01f6*/ 	.byte	0x05
	.zero		1


	//   ....[15]....
        /*01f8*/ 	.word	0x000006c0
        /*01fc*/ 	.word	0x000000ff
        /*0200*/ 	.word	0x000000d8
        /*0204*/ 	.short	0x0100
        /*0206*/ 	.byte	0x05
	.zero		1


	//   ....[16]....
        /*0208*/ 	.word	0x000006d0
        /*020c*/ 	.word	0x000000ff
        /*0210*/ 	.word	0x00000040
        /*0214*/ 	.short	0x0100
        /*0216*/ 	.byte	0x05
	.zero		1


	//   ....[17]....
        /*0218*/ 	.word	0x000006e0
        /*021c*/ 	.word	0x000000ff
        /*0220*/ 	.word	0x000000e0
        /*0224*/ 	.short	0x0100
        /*0226*/ 	.byte	0x05
	.zero		1


	//   ....[18]....
        /*0228*/ 	.word	0x000006f0
        /*022c*/ 	.word	0x000000ff
        /*0230*/ 	.word	0x00000048
        /*0234*/ 	.short	0x0100
        /*0236*/ 	.byte	0x05
	.zero		1


	//   ....[19]....
        /*0238*/ 	.word	0x00000700
        /*023c*/ 	.word	0x000000ff
        /*0240*/ 	.word	0x000000e8
        /*0244*/ 	.short	0x0100
        /*0246*/ 	.byte	0x05
	.zero		1


	//   ....[20]....
        /*0248*/ 	.word	0x00000710
        /*024c*/ 	.word	0x000000ff
        /*0250*/ 	.word	0x00000050
        /*0254*/ 	.short	0x0100
        /*0256*/ 	.byte	0x05
	.zero		1


	//   ....[21]....
        /*0258*/ 	.word	0x00000720
        /*025c*/ 	.word	0x000000ff
        /*0260*/ 	.word	0x000000f0
        /*0264*/ 	.short	0x0100
        /*0266*/ 	.byte	0x05
	.zero		1


	//   ....[22]....
        /*0268*/ 	.word	0x00000730
        /*026c*/ 	.word	0x000000ff
        /*0270*/ 	.word	0x00000058
        /*0274*/ 	.short	0x0100
        /*0276*/ 	.byte	0x05
	.zero		1


	//   ....[23]....
        /*0278*/ 	.word	0x00000740
        /*027c*/ 	.word	0x000000ff
        /*0280*/ 	.word	0x000000f8
        /*0284*/ 	.short	0x0100
        /*0286*/ 	.byte	0x05
	.zero		1


	//   ....[24]....
        /*0288*/ 	.word	0x00000750
        /*028c*/ 	.word	0x000000ff
        /*0290*/ 	.word	0x00000060
        /*0294*/ 	.short	0x0100
        /*0296*/ 	.byte	0x05
	.zero		1


	//   ....[25]....
        /*0298*/ 	.word	0x00000760
        /*029c*/ 	.word	0x000000ff
        /*02a0*/ 	.word	0x00000100
        /*02a4*/ 	.short	0x0100
        /*02a6*/ 	.byte	0x05
	.zero		1


	//   ....[26]....
        /*02a8*/ 	.word	0x00000770
        /*02ac*/ 	.word	0x000000ff
        /*02b0*/ 	.word	0x00000068
        /*02b4*/ 	.short	0x0100
        /*02b6*/ 	.byte	0x05
	.zero		1


	//   ....[27]....
        /*02b8*/ 	.word	0x00000780
        /*02bc*/ 	.word	0x000000ff
        /*02c0*/ 	.word	0x00000108
        /*02c4*/ 	.short	0x0100
        /*02c6*/ 	.byte	0x05
	.zero		1


	//   ....[28]....
        /*02c8*/ 	.word	0x00000790
        /*02cc*/ 	.word	0x000000ff
        /*02d0*/ 	.word	0x00000070
        /*02d4*/ 	.short	0x0100
        /*02d6*/ 	.byte	0x05
	.zero		1


	//   ....[29]....
        /*02d8*/ 	.word	0x000007a0
        /*02dc*/ 	.word	0x000000ff
        /*02e0*/ 	.word	0x00000110
        /*02e4*/ 	.short	0x0100
        /*02e6*/ 	.byte	0x05
	.zero		1


	//   ....[30]....
        /*02e8*/ 	.word	0x000007b0
        /*02ec*/ 	.word	0x000000ff
        /*02f0*/ 	.word	0x00000078
        /*02f4*/ 	.short	0x0100
        /*02f6*/ 	.byte	0x05
	.zero		1


	//   ....[31]....
        /*02f8*/ 	.word	0x000007c0
        /*02fc*/ 	.word	0x000000ff
        /*0300*/ 	.word	0x00000118
        /*0304*/ 	.short	0x0100
        /*0306*/ 	.byte	0x05
	.zero		1


	//   ....[32]....
        /*0308*/ 	.word	0x000007d0
        /*030c*/ 	.word	0x000000ff
        /*0310*/ 	.word	0x00000080
        /*0314*/ 	.short	0x0100
        /*0316*/ 	.byte	0x05
	.zero		1


	//   ....[33]....
        /*0318*/ 	.word	0x000007e0
        /*031c*/ 	.word	0x000000ff
        /*0320*/ 	.word	0x00000120
        /*0324*/ 	.short	0x0100
        /*0326*/ 	.byte	0x05
	.zero		1


	//   ....[34]....
        /*0328*/ 	.word	0x000007f0
        /*032c*/ 	.word	0x000000ff
        /*0330*/ 	.word	0x00000088
        /*0334*/ 	.short	0x0100
        /*0336*/ 	.byte	0x05
	.zero		1


	//   ....[35]....
        /*0338*/ 	.word	0x00000800
        /*033c*/ 	.word	0x000000ff
        /*0340*/ 	.word	0x00000128
        /*0344*/ 	.short	0x0100
        /*0346*/ 	.byte	0x05
	.zero		1


	//   ....[36]....
        /*0348*/ 	.word	0x00000810
        /*034c*/ 	.word	0x000000ff
        /*0350*/ 	.word	0x00000090
        /*0354*/ 	.short	0x0100
        /*0356*/ 	.byte	0x05
	.zero		1


	//   ....[37]....
        /*0358*/ 	.word	0x00000820
        /*035c*/ 	.word	0x000000ff
        /*0360*/ 	.word	0x00000130
        /*0364*/ 	.short	0x0100
        /*0366*/ 	.byte	0x05
	.zero		1


	//   ....[38]....
        /*0368*/ 	.word	0x00000830
        /*036c*/ 	.word	0x000000ff
        /*0370*/ 	.word	0x00000098
        /*0374*/ 	.short	0x0100
        /*0376*/ 	.byte	0x05
	.zero		1


	//   ....[39]....
        /*0378*/ 	.word	0x00000840
        /*037c*/ 	.word	0x000000ff
        /*0380*/ 	.word	0x00000138
        /*0384*/ 	.short	0x0100
        /*0386*/ 	.byte	0x05
	.zero		1


	//   ....[40]....
        /*0388*/ 	.word	0x00000980
        /*038c*/ 	.word	0x000000ff
        /*0390*/ 	.word	0x00000140
        /*0394*/ 	.short	0x0100
        /*0396*/ 	.byte	0x07
	.zero		1


	//   ....[41]....
        /*0398*/ 	.word	0x00000990
        /*039c*/ 	.word	0x000000ff
        /*03a0*/ 	.word	0x00000160
        /*03a4*/ 	.short	0x0100
        /*03a6*/ 	.byte	0x07
	.zero		1


	//   ....[42]....
        /*03a8*/ 	.word	0x000009a0
        /*03ac*/ 	.word	0x000000ff
        /*03b0*/ 	.word	0x00000148
        /*03b4*/ 	.short	0x0100
        /*03b6*/ 	.byte	0x07
	.zero		1


	//   ....[43]....
        /*03b8*/ 	.word	0x000009b0
        /*03bc*/ 	.word	0x000000ff
        /*03c0*/ 	.word	0x00000168
        /*03c4*/ 	.short	0x0100
        /*03c6*/ 	.byte	0x07
	.zero		1


	//   ....[44]....
        /*03c8*/ 	.word	0x000009c0
        /*03cc*/ 	.word	0x000000ff
        /*03d0*/ 	.word	0x00000150
        /*03d4*/ 	.short	0x0100
        /*03d6*/ 	.byte	0x07
	.zero		1


	//   ....[45]....
        /*03d8*/ 	.word	0x000009d0
        /*03dc*/ 	.word	0x000000ff
        /*03e0*/ 	.word	0x00000170
        /*03e4*/ 	.short	0x0100
        /*03e6*/ 	.byte	0x07
	.zero		1


	//   ....[46]....
        /*03e8*/ 	.word	0x000009e0
        /*03ec*/ 	.word	0x000000ff
        /*03f0*/ 	.word	0x00000158
        /*03f4*/ 	.short	0x0100
        /*03f6*/ 	.byte	0x07
	.zero		1


	//   ....[47]....
        /*03f8*/ 	.word	0x000009f0
        /*03fc*/ 	.word	0x000000ff
        /*0400*/ 	.word	0x00000178
        /*0404*/ 	.short	0x0100
        /*0406*/ 	.byte	0x07
	.zero		1


	//   ....[48]....
        /*0408*/ 	.word	0x00000ae0
        /*040c*/ 	.word	0x000000ff
        /*0410*/ 	.word	0x00000180
        /*0414*/ 	.short	0x0100
        /*0416*/ 	.byte	0x05
	.zero		1


	//   ....[49]....
        /*0418*/ 	.word	0x00000af0
        /*041c*/ 	.word	0x000000ff
        /*0420*/ 	.word	0x00000188
        /*0424*/ 	.short	0x0100
        /*0426*/ 	.byte	0x05
	.zero		1


	//   ....[50]....
        /*0428*/ 	.word	0x00000c30
        /*042c*/ 	.word	0x000000ff
        /*0430*/ 	.word	0x00000190
        /*0434*/ 	.short	0x0100
        /*0436*/ 	.byte	0x05
	.zero		1


	//   ....[51]....
        /*0438*/ 	.word	0x00000c40
        /*043c*/ 	.word	0x000000ff
        /*0440*/ 	.word	0x000001a0
        /*0444*/ 	.short	0x0100
        /*0446*/ 	.byte	0x05
	.zero		1


	//   ....[52]....
        /*0448*/ 	.word	0x00000c50
        /*044c*/ 	.word	0x000000ff
        /*0450*/ 	.word	0x00000198
        /*0454*/ 	.short	0x0100
        /*0456*/ 	.byte	0x05
	.zero		1


	//   ....[53]....
        /*0458*/ 	.word	0x00000c60
        /*045c*/ 	.word	0x000000ff
        /*0460*/ 	.word	0x000001a8
        /*0464*/ 	.short	0x0100
        /*0466*/ 	.byte	0x05
	.zero		1


	//   ....[54]....
        /*0468*/ 	.word	0x00000d90
        /*046c*/ 	.word	0x000000ff
        /*0470*/ 	.word	0x000001b0
        /*0474*/ 	.short	0x0100
        /*0476*/ 	.byte	0x07
	.zero		1


	//   ....[55]....
        /*0478*/ 	.word	0x00000da0
        /*047c*/ 	.word	0x000000ff
        /*0480*/ 	.word	0x000001d0
        /*0484*/ 	.short	0x0100
        /*0486*/ 	.byte	0x07
	.zero		1


	//   ....[56]....
        /*0488*/ 	.word	0x00000db0
        /*048c*/ 	.word	0x000000ff
        /*0490*/ 	.word	0x000001b8
        /*0494*/ 	.short	0x0100
        /*0496*/ 	.byte	0x07
	.zero		1


	//   ....[57]....
        /*0498*/ 	.word	0x00000dc0
        /*049c*/ 	.word	0x000000ff
        /*04a0*/ 	.word	0x000001d8
        /*04a4*/ 	.short	0x0100
        /*04a6*/ 	.byte	0x07
	.zero		1


	//   ....[58]....
        /*04a8*/ 	.word	0x00000dd0
        /*04ac*/ 	.word	0x000000ff
        /*04b0*/ 	.word	0x000001c0
        /*04b4*/ 	.short	0x0100
        /*04b6*/ 	.byte	0x07
	.zero		1


	//   ....[59]....
        /*04b8*/ 	.word	0x00000de0
        /*04bc*/ 	.word	0x000000ff
        /*04c0*/ 	.word	0x000001e0
        /*04c4*/ 	.short	0x0100
        /*04c6*/ 	.byte	0x07
	.zero		1


	//   ....[60]....
        /*04c8*/ 	.word	0x00000df0
        /*04cc*/ 	.word	0x000000ff
        /*04d0*/ 	.word	0x000001c8
        /*04d4*/ 	.short	0x0100
        /*04d6*/ 	.byte	0x07
	.zero		1


	//   ....[61]....
        /*04d8*/ 	.word	0x00000e00
        /*04dc*/ 	.word	0x000000ff
        /*04e0*/ 	.word	0x000001e8
        /*04e4*/ 	.short	0x0100
        /*04e6*/ 	.byte	0x07
	.zero		1


	//   ....[62]....
        /*04e8*/ 	.word	0x00000ef0
        /*04ec*/ 	.word	0x000000ff
        /*04f0*/ 	.word	0x000001f0
        /*04f4*/ 	.short	0x0100
        /*04f6*/ 	.byte	0x05
	.zero		1


	//   ....[63]....
        /*04f8*/ 	.word	0x00000f00
        /*04fc*/ 	.word	0x000000ff
        /*0500*/ 	.word	0x00000200
        /*0504*/ 	.short	0x0100
        /*0506*/ 	.byte	0x05
	.zero		1


	//   ....[64]....
        /*0508*/ 	.word	0x00000f10
        /*050c*/ 	.word	0x000000ff
        /*0510*/ 	.word	0x000001f8
        /*0514*/ 	.short	0x0100
        /*0516*/ 	.byte	0x05
	.zero		1


	//   ....[65]....
        /*0518*/ 	.word	0x00000f20
        /*051c*/ 	.word	0x000000ff
        /*0520*/ 	.word	0x00000208
        /*0524*/ 	.short	0x0100
        /*0526*/ 	.byte	0x05
	.zero		1


	//   ....[66]....
        /*0528*/ 	.word	0x000017f0
        /*052c*/ 	.word	0x00000002
        /*0530*/ 	.word	0x00000200
        /*0534*/ 	.short	0x010a
        /*0536*/ 	.byte	0xff
	.zero		1


	//   ....[67]....
        /*0538*/ 	.word	0x00001820
        /*053c*/ 	.word	0x00000002
        /*0540*/ 	.word	0x000001f0
        /*0544*/ 	.short	0x0101
        /*0546*/ 	.byte	0xff
	.zero		1


	//   ....[68]....
        /*0548*/ 	.word	0x000018f0
        /*054c*/ 	.word	0x000000ff
        /*0550*/ 	.word	0x000000a0
        /*0554*/ 	.short	0x010a
        /*0556*/ 	.byte	0x08
	.zero		1


	//   ....[69]....
        /*0558*/ 	.word	0x00001990
        /*055c*/ 	.word	0x000000ff
        /*0560*/ 	.word	0x000000a0
        /*0564*/ 	.short	0x010a
        /*0566*/ 	.byte	0x21
	.zero		1


	//   ....[70]....
        /*0568*/ 	.word	0x00001ae0
        /*056c*/ 	.word	0x000000ff
        /*0570*/ 	.word	0x000000a0
        /*0574*/ 	.short	0x010a
        /*0576*/ 	.byte	0x08
	.zero		1


	//   ....[71]....
        /*0578*/ 	.word	0x00001bf0
        /*057c*/ 	.word	0x000000ff
        /*0580*/ 	.word	0x00000188
        /*0584*/ 	.short	0x0101
        /*0586*/ 	.byte	0x04
	.zero		1


	//   ....[72]....
        /*0588*/ 	.word	0x00001c10
        /*058c*/ 	.word	0x000000ff
        /*0590*/ 	.word	0x000000a0
        /*0594*/ 	.short	0x010a
        /*0596*/ 	.byte	0x08
	.zero		1


	//   ....[73]....
        /*0598*/ 	.word	0x00001c90
        /*059c*/ 	.word	0x000000ff
        /*05a0*/ 	.word	0x000000a0
        /*05a4*/ 	.short	0x010a
        /*05a6*/ 	.byte	0x11
	.zero		1


	//   ....[74]....
        /*05a8*/ 	.word	0x00001de0
        /*05ac*/ 	.word	0x000000ff
        /*05b0*/ 	.word	0x000000a0
        /*05b4*/ 	.short	0x010a
        /*05b6*/ 	.byte	0x08
	.zero		1


	//   ....[75]....
        /*05b8*/ 	.word	0x00001f20
        /*05bc*/ 	.word	0x00000002
        /*05c0*/ 	.word	0x00000190
        /*05c4*/ 	.short	0x010a
        /*05c6*/ 	.byte	0xff
	.zero		1


	//   ....[76]....
        /*05c8*/ 	.word	0x00001fe0
        /*05cc*/ 	.word	0x00000002
        /*05d0*/ 	.word	0x00000000
        /*05d4*/ 	.short	0x0101
        /*05d6*/ 	.byte	0xff
	.zero		1


	//   ....[77]....
        /*05d8*/ 	.word	0x00002540
        /*05dc*/ 	.word	0x000000ff
        /*05e0*/ 	.word	0x00000000
        /*05e4*/ 	.short	0x010a
        /*05e6*/ 	.byte	0x05
	.zero		1


	//   ....[78]....
        /*05e8*/ 	.word	0x000025d0
        /*05ec*/ 	.word	0x000000ff
        /*05f0*/ 	.word	0x00000000
        /*05f4*/ 	.short	0x010a
        /*05f6*/ 	.byte	0x05
	.zero		1


	//   ....[79]....
        /*05f8*/ 	.word	0x00002660
        /*05fc*/ 	.word	0x000000ff
        /*0600*/ 	.word	0x00000000
        /*0604*/ 	.short	0x010a
        /*0606*/ 	.byte	0x05
	.zero		1


	//   ....[80]....
        /*0608*/ 	.word	0x000026f0
        /*060c*/ 	.word	0x000000ff
        /*0610*/ 	.word	0x00000000
        /*0614*/ 	.short	0x010a
        /*0616*/ 	.byte	0x05
	.zero		1


	//   ....[81]....
        /*0618*/ 	.word	0x00002780
        /*061c*/ 	.word	0x000000ff
        /*0620*/ 	.word	0x00000000
        /*0624*/ 	.short	0x010a
        /*0626*/ 	.byte	0x05
	.zero		1


	//   ....[82]....
        /*0628*/ 	.word	0x00002810
        /*062c*/ 	.word	0x000000ff
        /*0630*/ 	.word	0x00000000
        /*0634*/ 	.short	0x010a
        /*0636*/ 	.byte	0x05
	.zero		1


	//   ....[83]....
        /*0638*/ 	.word	0x000028a0
        /*063c*/ 	.word	0x000000ff
        /*0640*/ 	.word	0x00000000
        /*0644*/ 	.short	0x010a
        /*0646*/ 	.byte	0x05
	.zero		1


	//   ....[84]....
        /*0648*/ 	.word	0x00002930
        /*064c*/ 	.word	0x000000ff
        /*0650*/ 	.word	0x00000000
        /*0654*/ 	.short	0x010a
        /*0656*/ 	.byte	0x05
	.zero		1


	//   ....[85]....
        /*0658*/ 	.word	0x000029c0
        /*065c*/ 	.word	0x000000ff
        /*0660*/ 	.word	0x00000000
        /*0664*/ 	.short	0x010a
        /*0666*/ 	.byte	0x05
	.zero		1


	//   ....[86]....
        /*0668*/ 	.word	0x00002a50
        /*066c*/ 	.word	0x000000ff
        /*0670*/ 	.word	0x00000000
        /*0674*/ 	.short	0x010a
        /*0676*/ 	.byte	0x05
	.zero		1


	//   ....[87]....
        /*0678*/ 	.word	0x00002ae0
        /*067c*/ 	.word	0x000000ff
        /*0680*/ 	.word	0x00000000
        /*0684*/ 	.short	0x010a
        /*0686*/ 	.byte	0x05
	.zero		1


	//   ....[88]....
        /*0688*/ 	.word	0x00002b70
        /*068c*/ 	.word	0x000000ff
        /*0690*/ 	.word	0x00000000
        /*0694*/ 	.short	0x010a
        /*0696*/ 	.byte	0x05
	.zero		1


	//   ....[89]....
        /*0698*/ 	.word	0x00002c00
        /*069c*/ 	.word	0x000000ff
        /*06a0*/ 	.word	0x00000000
        /*06a4*/ 	.short	0x010a
        /*06a6*/ 	.byte	0x05
	.zero		1


	//   ....[90]....
        /*06a8*/ 	.word	0x00002c90
        /*06ac*/ 	.word	0x000000ff
        /*06b0*/ 	.word	0x00000000
        /*06b4*/ 	.short	0x010a
        /*06b6*/ 	.byte	0x05
	.zero		1


	//   ....[91]....
        /*06b8*/ 	.word	0x00002d20
        /*06bc*/ 	.word	0x000000ff
        /*06c0*/ 	.word	0x00000000
        /*06c4*/ 	.short	0x010a
        /*06c6*/ 	.byte	0x05
	.zero		1


	//   ....[92]....
        /*06c8*/ 	.word	0x00002db0
        /*06cc*/ 	.word	0x000000ff
        /*06d0*/ 	.word	0x00000000
        /*06d4*/ 	.short	0x010a
        /*06d6*/ 	.byte	0x05
	.zero		1


	//   ....[93]....
        /*06d8*/ 	.word	0x00002e40
        /*06dc*/ 	.word	0x000000ff
        /*06e0*/ 	.word	0x00000000
        /*06e4*/ 	.short	0x010a
        /*06e6*/ 	.byte	0x05
	.zero		1


	//   ....[94]....
        /*06e8*/ 	.word	0x00002ed0
        /*06ec*/ 	.word	0x000000ff
        /*06f0*/ 	.word	0x00000000
        /*06f4*/ 	.short	0x010a
        /*06f6*/ 	.byte	0x05
	.zero		1


	//   ....[95]....
        /*06f8*/ 	.word	0x00002f60
        /*06fc*/ 	.word	0x000000ff
        /*0700*/ 	.word	0x00000000
        /*0704*/ 	.short	0x010a
        /*0706*/ 	.byte	0x05
	.zero		1


	//   ....[96]....
        /*0708*/ 	.word	0x00003000
        /*070c*/ 	.word	0x00000000
        /*0710*/ 	.word	0x00000000
        /*0714*/ 	.short	0x010a
        /*0716*/ 	.byte	0xff
	.zero		1


	//   ....[97]....
        /*0718*/ 	.word	0x00003120
        /*071c*/ 	.word	0x00000000
        /*0720*/ 	.word	0x000001f0
        /*0724*/ 	.short	0x010a
        /*0726*/ 	.byte	0xff
	.zero		1


	//   ....[98]....
        /*0728*/ 	.word	0x00003190
        /*072c*/ 	.word	0x00000000
        /*0730*/ 	.word	0x00000000
        /*0734*/ 	.short	0x0101
        /*0736*/ 	.byte	0xff
	.zero		1


	//   ....[99]....
        /*0738*/ 	.word	0x000031b0
        /*073c*/ 	.word	0x000000ff
        /*0740*/ 	.word	0x000001a0
        /*0744*/ 	.short	0x010a
        /*0746*/ 	.byte	0x05
	.zero		1


	//   ....[100]....
        /*0748*/ 	.word	0x000032d0
        /*074c*/ 	.word	0x00000000
        /*0750*/ 	.word	0x00000190
        /*0754*/ 	.short	0x010a
        /*0756*/ 	.byte	0xff
	.zero		1


	//   ....[101]....
        /*0758*/ 	.word	0x000033d0
        /*075c*/ 	.word	0x00000000
        /*0760*/ 	.word	0x00000000
        /*0764*/ 	.short	0x0101
        /*0766*/ 	.byte	0xff
	.zero		1


	//   ....[102]....
        /*0768*/ 	.word	0x00003460
        /*076c*/ 	.word	0x000000ff
        /*0770*/ 	.word	0x000001a0
        /*0774*/ 	.short	0x0106
        /*0776*/ 	.byte	0x05
	.zero		1


	//   ....[103]....
        /*0778*/ 	.word	0x00003480
        /*077c*/ 	.word	0x000000ff
        /*0780*/ 	.word	0x000001a0
        /*0784*/ 	.short	0x010a
        /*0786*/ 	.byte	0x05
	.zero		1


	//   ....[104]....
        /*0788*/ 	.word	0x00003510
        /*078c*/ 	.word	0x000000ff
        /*0790*/ 	.word	0x000001a0
        /*0794*/ 	.short	0x0106
        /*0796*/ 	.byte	0x04
	.zero		1


	//   ....[105]....
        /*0798*/ 	.word	0x00003550
        /*079c*/ 	.word	0x00000000
        /*07a0*/ 	.word	0x000001a0
        /*07a4*/ 	.short	0x010a
        /*07a6*/ 	.byte	0xff
	.zero		1


	//   ....[106]....
        /*07a8*/ 	.word	0x00003a30
        /*07ac*/ 	.word	0x00000000
        /*07b0*/ 	.word	0x00000190
        /*07b4*/ 	.short	0x010a
        /*07b6*/ 	.byte	0xff
	.zero		1


	//   ....[107]....
        /*07b8*/ 	.word	0x00003b30
        /*07bc*/ 	.word	0x00000003
        /*07c0*/ 	.word	0x00000000
        /*07c4*/ 	.short	0x0101
        /*07c6*/ 	.byte	0xff
	.zero		1


	//   ....[108]....
        /*07c8*/ 	.word	0x00003b40
        /*07cc*/ 	.word	0x000000ff
        /*07d0*/ 	.word	0x00000000
        /*07d4*/ 	.short	0x010a
        /*07d6*/ 	.byte	0x04
	.zero		1


	//   ....[109]....
        /*07d8*/ 	.word	0x00003b60
        /*07dc*/ 	.word	0x000000ff
        /*07e0*/ 	.word	0x000001d0
        /*07e4*/ 	.short	0x010a
        /*07e6*/ 	.byte	0x09
	.zero		1


	//   ....[110]....
        /*07e8*/ 	.word	0x00003ca0
        /*07ec*/ 	.word	0x000000ff
        /*07f0*/ 	.word	0x00000000
        /*07f4*/ 	.short	0x010a
        /*07f6*/ 	.byte	0x07
	.zero		1


	//   ....[111]....
        /*07f8*/ 	.word	0x00003dd0
        /*07fc*/ 	.word	0x000000ff
        /*0800*/ 	.word	0x00000000
        /*0804*/ 	.short	0x010a
        /*0806*/ 	.byte	0x04
	.zero		1


	//   ....[112]....
        /*0808*/ 	.word	0x00003f80
        /*080c*/ 	.word	0x000000ff
        /*0810*/ 	.word	0x00000000
        /*0814*/ 	.short	0x010a
        /*0816*/ 	.byte	0x05
	.zero		1


	//   ....[113]....
        /*0818*/ 	.word	0x00004010
        /*081c*/ 	.word	0x000000ff
        /*0820*/ 	.word	0x00000000
        /*0824*/ 	.short	0x010a
        /*0826*/ 	.byte	0x05
	.zero		1


	//   ....[114]....
        /*0828*/ 	.word	0x000040a0
        /*082c*/ 	.word	0x000000ff
        /*0830*/ 	.word	0x00000000
        /*0834*/ 	.short	0x010a
        /*0836*/ 	.byte	0x05
	.zero		1


	//   ....[115]....
        /*0838*/ 	.word	0x00004130
        /*083c*/ 	.word	0x000000ff
        /*0840*/ 	.word	0x00000000
        /*0844*/ 	.short	0x010a
        /*0846*/ 	.byte	0x07
	.zero		1


	//   ....[116]....
        /*0848*/ 	.word	0x000045b0
        /*084c*/ 	.word	0x00000000
        /*0850*/ 	.word	0x00000190
        /*0854*/ 	.short	0x010a
        /*0856*/ 	.byte	0xff
	.zero		1


	//   ....[117]....
        /*0858*/ 	.word	0x00004670
        /*085c*/ 	.word	0x00000000
        /*0860*/ 	.word	0x00000000
        /*0864*/ 	.short	0x0101
        /*0866*/ 	.byte	0xff
	.zero		1


	//   ....[118]....
        /*0868*/ 	.word	0x00004990
        /*086c*/ 	.word	0x000000ff
        /*0870*/ 	.word	0x00000188
        /*0874*/ 	.short	0x010a
        /*0876*/ 	.byte	0x07
	.zero		1


	//   ....[119]....
        /*0878*/ 	.word	0x00004b80
        /*087c*/ 	.word	0x000000ff
        /*0880*/ 	.word	0x00000160
        /*0884*/ 	.short	0x010a
        /*0886*/ 	.byte	0x07
	.zero		1


	//   ....[120]....
        /*0888*/ 	.word	0x00004cf0
        /*088c*/ 	.word	0x000000ff
        /*0890*/ 	.word	0x00000140
        /*0894*/ 	.short	0x010b
        /*0896*/ 	.byte	0x07
	.zero		1


	//   ....[121]....
        /*0898*/ 	.word	0x00004d00
        /*089c*/ 	.word	0x000000ff
        /*08a0*/ 	.word	0x00000000
        /*08a4*/ 	.short	0x0101
        /*08a6*/ 	.byte	0x08
	.zero		1


	//   ....[122]....
        /*08a8*/ 	.word	0x00004d10
        /*08ac*/ 	.word	0x000000ff
        /*08b0*/ 	.word	0x00000168
        /*08b4*/ 	.short	0x010a
        /*08b6*/ 	.byte	0x07
	.zero		1


	//   ....[123]....
        /*08b8*/ 	.word	0x00004e60
        /*08bc*/ 	.word	0x000000ff
        /*08c0*/ 	.word	0x00000148
        /*08c4*/ 	.short	0x010b
        /*08c6*/ 	.byte	0x07
	.zero		1


	//   ....[124]....
        /*08c8*/ 	.word	0x00004e70
        /*08cc*/ 	.word	0x000000ff
        /*08d0*/ 	.word	0x00000000
        /*08d4*/ 	.short	0x0101
        /*08d6*/ 	.byte	0x08
	.zero		1


	//   ....[125]....
        /*08d8*/ 	.word	0x00004e80
        /*08dc*/ 	.word	0x000000ff
        /*08e0*/ 	.word	0x00000170
        /*08e4*/ 	.short	0x010a
        /*08e6*/ 	.byte	0x07
	.zero		1


	//   ....[126]....
        /*08e8*/ 	.word	0x00005000
        /*08ec*/ 	.word	0x000000ff
        /*08f0*/ 	.word	0x00000150
        /*08f4*/ 	.short	0x010b
        /*08f6*/ 	.byte	0x07
	.zero		1


	//   ....[127]....
        /*08f8*/ 	.word	0x00005040
        /*08fc*/ 	.word	0x000000ff
        /*0900*/ 	.word	0x00000000
        /*0904*/ 	.short	0x0101
        /*0906*/ 	.byte	0x08
	.zero		1


	//   ....[128]....
        /*0908*/ 	.word	0x00005080
        /*090c*/ 	.word	0x000000ff
        /*0910*/ 	.word	0x00000178
        /*0914*/ 	.short	0x010a
        /*0916*/ 	.byte	0x07
	.zero		1


	//   ....[129]....
        /*0918*/ 	.word	0x000052c0
        /*091c*/ 	.word	0x000000ff
        /*0920*/ 	.word	0x00000158
        /*0924*/ 	.short	0x010b
        /*0926*/ 	.byte	0x07
	.zero		1


	//   ....[130]....
        /*0928*/ 	.word	0x000052e0
        /*092c*/ 	.word	0x000000ff
        /*0930*/ 	.word	0x00000000
        /*0934*/ 	.short	0x0101
        /*0936*/ 	.byte	0x0d
	.zero		1


	//   ....[131]....
        /*0938*/ 	.word	0x00005310
        /*093c*/ 	.word	0x000000ff
        /*0940*/ 	.word	0x00000160
        /*0944*/ 	.short	0x010a
        /*0946*/ 	.byte	0x07
	.zero		1


	//   ....[132]....
        /*0948*/ 	.word	0x00005330
        /*094c*/ 	.word	0x000000ff
        /*0950*/ 	.word	0x00000168
        /*0954*/ 	.short	0x010a
        /*0956*/ 	.byte	0x07
	.zero		1


	//   ....[133]....
        /*0958*/ 	.word	0x00005350
        /*095c*/ 	.word	0x000000ff
        /*0960*/ 	.word	0x00000170
        /*0964*/ 	.short	0x010a
        /*0966*/ 	.byte	0x07
	.zero		1


	//   ....[134]....
        /*0968*/ 	.word	0x00005390
        /*096c*/ 	.word	0x00000000
        /*0970*/ 	.word	0x00000178
        /*0974*/ 	.short	0x010a
        /*0976*/ 	.byte	0xff
	.zero		1


	//   ....[135]....
        /*0978*/ 	.word	0x000056d0
        /*097c*/ 	.word	0x00000000
        /*0980*/ 	.word	0x00000190
        /*0984*/ 	.short	0x010a
        /*0986*/ 	.byte	0xff
	.zero		1


	//   ....[136]....
        /*0988*/ 	.word	0x000057e0
        /*098c*/ 	.word	0x00000000
        /*0990*/ 	.word	0x00000000
        /*0994*/ 	.short	0x0101
        /*0996*/ 	.byte	0xff
	.zero		1


	//   ....[137]....
        /*0998*/ 	.word	0x00006200
        /*099c*/ 	.word	0x00000002
        /*09a0*/ 	.word	0x00000140
        /*09a4*/ 	.short	0x010a
        /*09a6*/ 	.byte	0xff
	.zero		1


	//   ....[138]....
        /*09a8*/ 	.word	0x00006240
        /*09ac*/ 	.word	0x00000071
        /*09b0*/ 	.word	0x000001b0
        /*09b4*/ 	.short	0x010a
        /*09b6*/ 	.byte	0xff
	.zero		1


	//   ....[139]....
        /*09b8*/ 	.word	0x00006380
        /*09bc*/ 	.word	0x00000002
        /*09c0*/ 	.word	0x00000140
        /*09c4*/ 	.short	0x010a
        /*09c6*/ 	.byte	0xff
	.zero		1


	//   ....[140]....
        /*09c8*/ 	.word	0x000064a0
        /*09cc*/ 	.word	0x00000000
        /*09d0*/ 	.word	0x00000000
        /*09d4*/ 	.short	0x0101
        /*09d6*/ 	.byte	0xff
	.zero		1


	//   ....[141]....
        /*09d8*/ 	.word	0x00006520
        /*09dc*/ 	.word	0x00000071
        /*09e0*/ 	.word	0x000001b0
        /*09e4*/ 	.short	0x010a
        /*09e6*/ 	.byte	0xff
	.zero		1


	//   ....[142]....
        /*09e8*/ 	.word	0x00007070
        /*09ec*/ 	.word	0x00000000
        /*09f0*/ 	.word	0x00000140
        /*09f4*/ 	.short	0x010a
        /*09f6*/ 	.byte	0xff
	.zero		1


	//   ....[143]....
        /*09f8*/ 	.word	0x00007130
        /*09fc*/ 	.word	0x00000000
        /*0a00*/ 	.word	0x00000140
        /*0a04*/ 	.short	0x010a
        /*0a06*/ 	.byte	0xff
	.zero		1


	//   ....[144]....
        /*0a08*/ 	.word	0x00007260
        /*0a0c*/ 	.word	0x00000000
        /*0a10*/ 	.word	0x00000000
        /*0a14*/ 	.short	0x0101
        /*0a16*/ 	.byte	0xff
	.zero		1


	//   ....[145]....
        /*0a18*/ 	.word	0x00007dd0
        /*0a1c*/ 	.word	0x00000000
        /*0a20*/ 	.word	0x00000140
        /*0a24*/ 	.short	0x010a
        /*0a26*/ 	.byte	0xff
	.zero		1


	//   ....[146]....
        /*0a28*/ 	.word	0x00007e90
        /*0a2c*/ 	.word	0x00000000
        /*0a30*/ 	.word	0x00000140
        /*0a34*/ 	.short	0x010a
        /*0a36*/ 	.byte	0xff
	.zero		1


	//   ....[147]....
        /*0a38*/ 	.word	0x00007fc0
        /*0a3c*/ 	.word	0x00000000
        /*0a40*/ 	.word	0x00000000
        /*0a44*/ 	.short	0x0101
        /*0a46*/ 	.byte	0xff
	.zero		1


	//   ....[148]....
        /*0a48*/ 	.word	0x00008b60
        /*0a4c*/ 	.word	0x00000000
        /*0a50*/ 	.word	0x00000140
        /*0a54*/ 	.short	0x010a
        /*0a56*/ 	.byte	0xff
	.zero		1


	//   ....[149]....
        /*0a58*/ 	.word	0x00008c20
        /*0a5c*/ 	.word	0x00000000
        /*0a60*/ 	.word	0x00000140
        /*0a64*/ 	.short	0x010a
        /*0a66*/ 	.byte	0xff
	.zero		1


	//   ....[150]....
        /*0a68*/ 	.word	0x00008d50
        /*0a6c*/ 	.word	0x00000000
        /*0a70*/ 	.word	0x00000000
        /*0a74*/ 	.short	0x0101
        /*0a76*/ 	.byte	0xff
	.zero		1


	//   ....[151]....
        /*0a78*/ 	.word	0x00009190
        /*0a7c*/ 	.word	0x000000ff
        /*0a80*/ 	.word	0x00000000
        /*0a84*/ 	.short	0x0101
        /*0a86*/ 	.byte	0x05
	.zero		1


	//   ....[152]....
        /*0a88*/ 	.word	0x000099d0
        /*0a8c*/ 	.word	0x00000002
        /*0a90*/ 	.word	0x00000200
        /*0a94*/ 	.short	0x010a
        /*0a96*/ 	.byte	0xff
	.zero		1


	//   ....[153]....
        /*0a98*/ 	.word	0x00009a30
        /*0a9c*/ 	.word	0x00000002
        /*0aa0*/ 	.word	0x000000a0
        /*0aa4*/ 	.short	0x010a
        /*0aa6*/ 	.byte	0xff
	.zero		1


	//   ....[154]....
        /*0aa8*/ 	.word	0x00009a90
        /*0aac*/ 	.word	0x00000002
        /*0ab0*/ 	.word	0x000000a0
        /*0ab4*/ 	.short	0x010a
        /*0ab6*/ 	.byte	0xff
	.zero		1


	//   ....[155]....
        /*0ab8*/ 	.word	0x00009ae0
        /*0abc*/ 	.word	0x00000002
        /*0ac0*/ 	.word	0x00000190
        /*0ac4*/ 	.short	0x010a
        /*0ac6*/ 	.byte	0xff
	.zero		1


	//   ....[156]....
        /*0ac8*/ 	.word	0x00009b40
        /*0acc*/ 	.word	0x00000000
        /*0ad0*/ 	.word	0x00000000
        /*0ad4*/ 	.short	0x010a
        /*0ad6*/ 	.byte	0xff
	.zero		1


	//   ....[157]....
        /*0ad8*/ 	.word	0x00009ba0
        /*0adc*/ 	.word	0x00000000
        /*0ae0*/ 	.word	0x00000000
        /*0ae4*/ 	.short	0x010a
        /*0ae6*/ 	.byte	0xff
	.zero		1


	//   ....[158]....
        /*0ae8*/ 	.word	0x00009c00
        /*0aec*/ 	.word	0x00000000
        /*0af0*/ 	.word	0x00000000
        /*0af4*/ 	.short	0x010a
        /*0af6*/ 	.byte	0xff
	.zero		1


	//   ....[159]....
        /*0af8*/ 	.word	0x00009c60
        /*0afc*/ 	.word	0x00000000
        /*0b00*/ 	.word	0x00000000
        /*0b04*/ 	.short	0x010a
        /*0b06*/ 	.byte	0xff
	.zero		1


	//   ....[160]....
        /*0b08*/ 	.word	0x00009cc0
        /*0b0c*/ 	.word	0x00000000
        /*0b10*/ 	.word	0x00000000
        /*0b14*/ 	.short	0x010a
        /*0b16*/ 	.byte	0xff
	.zero		1


	//   ....[161]....
        /*0b18*/ 	.word	0x00009d20
        /*0b1c*/ 	.word	0x00000000
        /*0b20*/ 	.word	0x00000000
        /*0b24*/ 	.short	0x010a
        /*0b26*/ 	.byte	0xff
	.zero		1


	//   ....[162]....
        /*0b28*/ 	.word	0x00009d80
        /*0b2c*/ 	.word	0x00000000
        /*0b30*/ 	.word	0x00000000
        /*0b34*/ 	.short	0x010a
        /*0b36*/ 	.byte	0xff
	.zero		1


	//   ....[163]....
        /*0b38*/ 	.word	0x00009de0
        /*0b3c*/ 	.word	0x00000000
        /*0b40*/ 	.word	0x00000000
        /*0b44*/ 	.short	0x010a
        /*0b46*/ 	.byte	0xff
	.zero		1


	//   ....[164]....
        /*0b48*/ 	.word	0x00009e40
        /*0b4c*/ 	.word	0x00000000
        /*0b50*/ 	.word	0x00000000
        /*0b54*/ 	.short	0x010a
        /*0b56*/ 	.byte	0xff
	.zero		1


	//   ....[165]....
        /*0b58*/ 	.word	0x00009ea0
        /*0b5c*/ 	.word	0x00000000
        /*0b60*/ 	.word	0x00000000
        /*0b64*/ 	.short	0x010a
        /*0b66*/ 	.byte	0xff
	.zero		1


	//   ....[166]....
        /*0b68*/ 	.word	0x00009f00
        /*0b6c*/ 	.word	0x00000000
        /*0b70*/ 	.word	0x00000000
        /*0b74*/ 	.short	0x010a
        /*0b76*/ 	.byte	0xff
	.zero		1


	//   ....[167]....
        /*0b78*/ 	.word	0x00009f60
        /*0b7c*/ 	.word	0x00000000
        /*0b80*/ 	.word	0x00000000
        /*0b84*/ 	.short	0x010a
        /*0b86*/ 	.byte	0xff
	.zero		1


	//   ....[168]....
        /*0b88*/ 	.word	0x00009fc0
        /*0b8c*/ 	.word	0x00000000
        /*0b90*/ 	.word	0x00000000
        /*0b94*/ 	.short	0x010a
        /*0b96*/ 	.byte	0xff
	.zero		1


	//   ....[169]....
        /*0b98*/ 	.word	0x0000a020
        /*0b9c*/ 	.word	0x00000000
        /*0ba0*/ 	.word	0x00000000
        /*0ba4*/ 	.short	0x010a
        /*0ba6*/ 	.byte	0xff
	.zero		1


	//   ....[170]....
        /*0ba8*/ 	.word	0x0000a080
        /*0bac*/ 	.word	0x00000000
        /*0bb0*/ 	.word	0x00000000
        /*0bb4*/ 	.short	0x010a
        /*0bb6*/ 	.byte	0xff
	.zero		1


	//   ....[171]....
        /*0bb8*/ 	.word	0x0000a0e0
        /*0bbc*/ 	.word	0x00000000
        /*0bc0*/ 	.word	0x00000000
        /*0bc4*/ 	.short	0x010a
        /*0bc6*/ 	.byte	0xff
	.zero		1


	//   ....[172]....
        /*0bc8*/ 	.word	0x0000a140
        /*0bcc*/ 	.word	0x00000000
        /*0bd0*/ 	.word	0x00000000
        /*0bd4*/ 	.short	0x010a
        /*0bd6*/ 	.byte	0xff
	.zero		1


	//   ....[173]....
        /*0bd8*/ 	.word	0x0000a1a0
        /*0bdc*/ 	.word	0x00000000
        /*0be0*/ 	.word	0x00000000
        /*0be4*/ 	.short	0x010a
        /*0be6*/ 	.byte	0xff
	.zero		1


	//   ....[174]....
        /*0be8*/ 	.word	0x0000a200
        /*0bec*/ 	.word	0x00000000
        /*0bf0*/ 	.word	0x00000000
        /*0bf4*/ 	.short	0x010a
        /*0bf6*/ 	.byte	0xff
	.zero		1


	//   ....[175]....
        /*0bf8*/ 	.word	0x0000a250
        /*0bfc*/ 	.word	0x00000000
        /*0c00*/ 	.word	0x000001f0
        /*0c04*/ 	.short	0x010a
        /*0c06*/ 	.byte	0xff
	.zero		1


	//   ....[176]....
        /*0c08*/ 	.word	0x0000a2b0
        /*0c0c*/ 	.word	0x00000000
        /*0c10*/ 	.word	0x000001a0
        /*0c14*/ 	.short	0x010a
        /*0c16*/ 	.byte	0xff
	.zero		1


	//   ....[177]....
        /*0c18*/ 	.word	0x0000a300
        /*0c1c*/ 	.word	0x00000000
        /*0c20*/ 	.word	0x00000190
        /*0c24*/ 	.short	0x010a
        /*0c26*/ 	.byte	0xff
	.zero		1


	//   ....[178]....
        /*0c28*/ 	.word	0x0000a360
        /*0c2c*/ 	.word	0x00000000
        /*0c30*/ 	.word	0x000001a0
        /*0c34*/ 	.short	0x010a
        /*0c36*/ 	.byte	0xff
	.zero		1


	//   ....[179]....
        /*0c38*/ 	.word	0x0000a3b0
        /*0c3c*/ 	.word	0x00000000
        /*0c40*/ 	.word	0x00000190
        /*0c44*/ 	.short	0x010a
        /*0c46*/ 	.byte	0xff
	.zero		1


	//   ....[180]....
        /*0c48*/ 	.word	0x0000a410
        /*0c4c*/ 	.word	0x00000002
        /*0c50*/ 	.word	0x000001d0
        /*0c54*/ 	.short	0x010a
        /*0c56*/ 	.byte	0xff
	.zero		1


	//   ....[181]....
        /*0c58*/ 	.word	0x0000a470
        /*0c5c*/ 	.word	0x00000000
        /*0c60*/ 	.word	0x00000000
        /*0c64*/ 	.short	0x010a
        /*0c66*/ 	.byte	0xff
	.zero		1


	//   ....[182]....
        /*0c68*/ 	.word	0x0000a4d0
        /*0c6c*/ 	.word	0x00000000
        /*0c70*/ 	.word	0x00000000
        /*0c74*/ 	.short	0x010a
        /*0c76*/ 	.byte	0xff
	.zero		1


	//   ....[183]....
        /*0c78*/ 	.word	0x0000a530
        /*0c7c*/ 	.word	0x00000000
        /*0c80*/ 	.word	0x00000000
        /*0c84*/ 	.short	0x010a
        /*0c86*/ 	.byte	0xff
	.zero		1


	//   ....[184]....
        /*0c88*/ 	.word	0x0000a590
        /*0c8c*/ 	.word	0x00000000
        /*0c90*/ 	.word	0x00000000
        /*0c94*/ 	.short	0x010a
        /*0c96*/ 	.byte	0xff
	.zero		1


	//   ....[185]....
        /*0c98*/ 	.word	0x0000a5f0
        /*0c9c*/ 	.word	0x00000000
        /*0ca0*/ 	.word	0x00000000
        /*0ca4*/ 	.short	0x010a
        /*0ca6*/ 	.byte	0xff
	.zero		1


	//   ....[186]....
        /*0ca8*/ 	.word	0x0000a640
        /*0cac*/ 	.word	0x00000000
        /*0cb0*/ 	.word	0x00000190
        /*0cb4*/ 	.short	0x010a
        /*0cb6*/ 	.byte	0xff
	.zero		1


	//   ....[187]....
        /*0cb8*/ 	.word	0x0000a6a0
        /*0cbc*/ 	.word	0x00000000
        /*0cc0*/ 	.word	0x00000188
        /*0cc4*/ 	.short	0x010a
        /*0cc6*/ 	.byte	0xff
	.zero		1


	//   ....[188]....
        /*0cc8*/ 	.word	0x0000a700
        /*0ccc*/ 	.word	0x00000000
        /*0cd0*/ 	.word	0x00000160
        /*0cd4*/ 	.short	0x010a
        /*0cd6*/ 	.byte	0xff
	.zero		1


	//   ....[189]....
        /*0cd8*/ 	.word	0x0000a760
        /*0cdc*/ 	.word	0x00000000
        /*0ce0*/ 	.word	0x00000168
        /*0ce4*/ 	.short	0x010a
        /*0ce6*/ 	.byte	0xff
	.zero		1


	//   ....[190]....
        /*0ce8*/ 	.word	0x0000a7c0
        /*0cec*/ 	.word	0x00000000
        /*0cf0*/ 	.word	0x00000170
        /*0cf4*/ 	.short	0x010a
        /*0cf6*/ 	.byte	0xff
	.zero		1


	//   ....[191]....
        /*0cf8*/ 	.word	0x0000a820
        /*0cfc*/ 	.word	0x00000000
        /*0d00*/ 	.word	0x00000178
        /*0d04*/ 	.short	0x010a
        /*0d06*/ 	.byte	0xff
	.zero		1


	//   ....[192]....
        /*0d08*/ 	.word	0x0000a880
        /*0d0c*/ 	.word	0x00000000
        /*0d10*/ 	.word	0x00000160
        /*0d14*/ 	.short	0x010a
        /*0d16*/ 	.byte	0xff
	.zero		1


	//   ....[193]....
        /*0d18*/ 	.word	0x0000a8e0
        /*0d1c*/ 	.word	0x00000000
        /*0d20*/ 	.word	0x00000168
        /*0d24*/ 	.short	0x010a
        /*0d26*/ 	.byte	0xff
	.zero		1


	//   ....[194]....
        /*0d28*/ 	.word	0x0000a940
        /*0d2c*/ 	.word	0x00000000
        /*0d30*/ 	.word	0x00000170
        /*0d34*/ 	.short	0x010a
        /*0d36*/ 	.byte	0xff
	.zero		1


	//   ....[195]....
        /*0d38*/ 	.word	0x0000a990
        /*0d3c*/ 	.word	0x00000000
        /*0d40*/ 	.word	0x00000190
        /*0d44*/ 	.short	0x010a
        /*0d46*/ 	.byte	0xff
	.zero		1


	//   ....[196]....
        /*0d48*/ 	.word	0x0000a9e0
        /*0d4c*/ 	.word	0x00000002
        /*0d50*/ 	.word	0x00000140
        /*0d54*/ 	.short	0x010a
        /*0d56*/ 	.byte	0xff
	.zero		1


	//   ....[197]....
        /*0d58*/ 	.word	0x0000aa30
        /*0d5c*/ 	.word	0x00000071
        /*0d60*/ 	.word	0x000001b0
        /*0d64*/ 	.short	0x010a
        /*0d66*/ 	.byte	0xff
	.zero		1


	//   ....[198]....
        /*0d68*/ 	.word	0x0000aa80
        /*0d6c*/ 	.word	0x00000000
        /*0d70*/ 	.word	0x00000140
        /*0d74*/ 	.short	0x010a
        /*0d76*/ 	.byte	0xff
	.zero		1


	//   ....[199]....
        /*0d78*/ 	.word	0x0000aad0
        /*0d7c*/ 	.word	0x00000000
        /*0d80*/ 	.word	0x00000140
        /*0d84*/ 	.short	0x010a
        /*0d86*/ 	.byte	0xff
	.zero		1


	//   ....[200]....
        /*0d88*/ 	.word	0x0000ab20
        /*0d8c*/ 	.word	0x00000000
        /*0d90*/ 	.word	0x00000140
        /*0d94*/ 	.short	0x010a
        /*0d96*/ 	.byte	0xff
	.zero		1


	//----- nvinfo : EIATTR_NUM_MBARRIERS
	.align		4
.L_48:
        /*0d98*/ 	.byte	0x03, 0x38
        /*0d9a*/ 	.short	0x0042


	//----- nvinfo : EIATTR_EXIT_INSTR_OFFSETS
	.align		4
        /*0d9c*/ 	.byte	0x04, 0x1c
        /*0d9e*/ 	.short	(.L_50 - .L_49)


	//   ....[0]....
.L_49:
        /*0da0*/ 	.word	0x00003030


	//   ....[1]....
        /*0da4*/ 	.word	0x00003520


	//   ....[2]....
        /*0da8*/ 	.word	0x00003580


	//   ....[3]....
        /*0dac*/ 	.word	0x00004390


	//   ....[4]....
        /*0db0*/ 	.word	0x000053c0


	//   ....[5]....
        /*0db4*/ 	.word	0x00005400


	//   ....[6]....
        /*0db8*/ 	.word	0x000099c0


	//----- nvinfo : EIATTR_MAX_THREADS
	.align		4
.L_50:
        /*0dbc*/ 	.byte	0x04, 0x05
        /*0dbe*/ 	.short	(.L_52 - .L_51)
.L_51:
        /*0dc0*/ 	.word	0x00000100
        /*0dc4*/ 	.word	0x00000001
        /*0dc8*/ 	.word	0x00000001


	//----- nvinfo : EIATTR_CRS_STACK_SIZE
	.align		4
.L_52:
        /*0dcc*/ 	.byte	0x04, 0x1e
        /*0dce*/ 	.short	(.L_54 - .L_53)
.L_53:
        /*0dd0*/ 	.word	0x00000000


	//----- nvinfo : EIATTR_CBANK_PARAM_SIZE
	.align		4
.L_54:
        /*0dd4*/ 	.byte	0x03, 0x19
        /*0dd6*/ 	.short	0x0800


	//----- nvinfo : EIATTR_PARAM_CBANK
	.align		4
        /*0dd8*/ 	.byte	0x04, 0x0a
        /*0dda*/ 	.short	(.L_56 - .L_55)
	.align		4
.L_55:
        /*0ddc*/ 	.word	index@(.nv.constant0._ZN7cutlass13device_kernelINS_4gemm6kernel13GemmUniversalIN4cute5tupleIJiiiiEEENS1_10collective13CollectiveMmaINS1_35MainloopSm100TmaUmmaWarpSpecializedILi20ELi2ELi4ENS5_IJNS4_1CILi1EEESB_SB_EEEEENS5_IJNSA_ILi64EEENSA_ILi256EEENSA_ILi32EEEEEENS_12float_e4m3_tENS5_IJlSB_lEEESI_SJ_NS4_8TiledMMAINS4_8MMA_AtomIJNS4_10MMA_TraitsINS4_19SM100_MMA_F8F6F4_SSEJSI_SI_fSE_SF_NS4_17integral_constantINS4_4UMMA5MajorELSQ_0EEESR_NSO_INSP_7ScaleInELSS_0EEEST_EEEEEENS4_6LayoutISC_NS5_IJNSA_ILi0EEESX_SX_EEEEENS5_IJNS4_10UnderscoreES10_S10_EEEEENS4_13SM90_TMA_LOADENS4_14ComposedLayoutINS4_7SwizzleILi1ELi4ELi3EEENS4_18smem_ptr_flag_bitsILi8EEENSW_INS5_IJNSA_ILi8EEESG_EEENS5_IJSG_SB_EEEEEEEvNS4_8identityES13_S1D_vS1E_EENS_8epilogue10collective18CollectiveEpilogueINS1G_23Sm100TmaWarpSpecializedILi4ELi2ELi32ELb0ELb0EEEJSH_NS5_IJNSW_ISE_SB_EES1L_EEESI_SJ_SI_SJ_NS1G_6fusion15FusionCallbacksIS1K_NS1N_17LinearCombinationISI_fSI_fLNS_15FloatRoundStyleE2EEESH_S1M_JEEENS4_5SM1004TMEM4LOAD26SM100_TMEM_LOAD_16dp32b32xES13_NS14_INS15_ILi2ELi4ELi3EEES18_NSW_INS5_IJS19_SE_EEENS5_IJSE_SB_EEEEEEENS4_39AutoVectorizingCopyWithAssumedAlignmentILi128EEENS4_14SM90_TMA_STOREES21_S23_S23_EEEvvEEEEvNT_6ParamsE)
        /*0de0*/ 	.short	0x0380
        /*0de2*/ 	.short	0x0800


	//----- nvinfo : EIATTR_SW_WAR
	.align		4
.L_56:
        /*0de4*/ 	.byte	0x04, 0x36
        /*0de6*/ 	.short	(.L_58 - .L_57)
.L_57:
        /*0de8*/ 	.word	0x00000008
.L_58:


//--------------------- .nv.callgraph             --------------------------
	.section	.nv.callgraph,"",@"SHT_CUDA_CALLGRAPH"
	.align	4
	.sectionentsize	8
	.align		4
        /*0000*/ 	.word	0x00000000
	.align		4
        /*0004*/ 	.word	0xffffffff
	.align		4
        /*0008*/ 	.word	index@(_ZN7cutlass13device_kernelINS_4gemm6kernel13GemmUniversalIN4cute5tupleIJiiiiEEENS1_10collective13CollectiveMmaINS1_35MainloopSm100TmaUmmaWarpSpecializedILi20ELi2ELi4ENS5_IJNS4_1CILi1EEESB_SB_EEEEENS5_IJNSA_ILi64EEENSA_ILi256EEENSA_ILi32EEEEEENS_12float_e4m3_tENS5_IJlSB_lEEESI_SJ_NS4_8TiledMMAINS4_8MMA_AtomIJNS4_10MMA_TraitsINS4_19SM100_MMA_F8F6F4_SSEJSI_SI_fSE_SF_NS4_17integral_constantINS4_4UMMA5MajorELSQ_0EEESR_NSO_INSP_7ScaleInELSS_0EEEST_EEEEEENS4_6LayoutISC_NS5_IJNSA_ILi0EEESX_SX_EEEEENS5_IJNS4_10UnderscoreES10_S10_EEEEENS4_13SM90_TMA_LOADENS4_14ComposedLayoutINS4_7SwizzleILi1ELi4ELi3EEENS4_18smem_ptr_flag_bitsILi8EEENSW_INS5_IJNSA_ILi8EEESG_EEENS5_IJSG_SB_EEEEEEEvNS4_8identityES13_S1D_vS1E_EENS_8epilogue10collective18CollectiveEpilogueINS1G_23Sm100TmaWarpSpecializedILi4ELi2ELi32ELb0ELb0EEEJSH_NS5_IJNSW_ISE_SB_EES1L_EEESI_SJ_SI_SJ_NS1G_6fusion15FusionCallbacksIS1K_NS1N_17LinearCombinationISI_fSI_fLNS_15FloatRoundStyleE2EEESH_S1M_JEEENS4_5SM1004TMEM4LOAD26SM100_TMEM_LOAD_16dp32b32xES13_NS14_INS15_ILi2ELi4ELi3EEES18_NSW_INS5_IJS19_SE_EEENS5_IJSE_SB_EEEEEEENS4_39AutoVectorizingCopyWithAssumedAlignmentILi128EEENS4_14SM90_TMA_STOREES21_S23_S23_EEEvvEEEEvNT_6ParamsE)
	.align		4
        /*000c*/ 	.word	index@(__assertfail)
	.align		4
        /*0010*/ 	.word	0x00000000
	.align		4
        /*0014*/ 	.word	0xfffffffe
	.align		4
        /*0018*/ 	.word	0x00000000
	.align		4
        /*001c*/ 	.word	0xfffffffd
	.align		4
        /*0020*/ 	.word	0x00000000
	.align		4
        /*0024*/ 	.word	0xfffffffc


//--------------------- .nv.constant4             --------------------------
	.section	.nv.constant4,"a",@progbits
	.align	8
	.align		8
.nv.constant4:
        /*0000*/ 	.dword	__assertfail
	.align		8
        /*0008*/ 	.dword	__unnamed_1
	.align		8
        /*0010*/ 	.dword	__unnamed_2
	.align		8
        /*0018*/ 	.dword	__unnamed_3
	.align		8
        /*0020*/ 	.dword	_ZN39_INTERNAL_f06e82c0_4_k_cu_d1c3d9d2_67384cuda3std3__45__cpo5beginE
	.align		8
        /*0028*/ 	.dword	_ZN39_INTERNAL_f06e82c0_4_k_cu_d1c3d9d2_67384cuda3std3__45__cpo3endE
	.align		8
        /*0030*/ 	.dword	_ZN39_INTERNAL_f06e82c0_4_k_cu_d1c3d9d2_67384cuda3std3__45__cpo6cbeginE
	.align		8
        /*0038*/ 	.dword	_ZN39_INTERNAL_f06e82c0_4_k_cu_d1c3d9d2_67384cuda3std3__45__cpo4cendE
	.align		8
        /*0040*/ 	.dword	_ZN39_INTERNAL_f06e82c0_4_k_cu_d1c3d9d2_67384cuda3std3__441_GLOBAL__N__f06e82c0_4_k_cu_d1c3d9d2_67386ignoreE
	.align		8
        /*0048*/ 	.dword	_ZN39_INTERNAL_f06e82c0_4_k_cu_d1c3d9d2_67384cuda3std3__419piecewise_constructE
	.align		8
        /*0050*/ 	.dword	_ZN39_INTERNAL_f06e82c0_4_k_cu_d1c3d9d2_67384cuda3std3__48in_placeE
	.align		8
        /*0058*/ 	.dword	_ZN39_INTERNAL_f06e82c0_4_k_cu_d1c3d9d2_67384cuda3std6ranges3__45__cpo4swapE
	.align		8
        /*0060*/ 	.dword	_ZN39_INTERNAL_f06e82c0_4_k_cu_d1c3d9d2_67384cuda3std6ranges3__45__cpo9iter_moveE
	.align		8
        /*0068*/ 	.dword	_ZN39_INTERNAL_f06e82c0_4_k_cu_d1c3d9d2_67384cute7productE
	.align		8
        /*0070*/ 	.dword	_ZN39_INTERNAL_f06e82c0_4_k_cu_d1c3d9d2_67384cute1_E
	.align		8
        /*0078*/ 	.dword	$str$25
	.align		8
        /*0080*/ 	.dword	$str$26
	.align		8
        /*0088*/ 	.dword	$str$27
	.align		8
        /*0090*/ 	.dword	$str$28


//--------------------- .text._ZN7cutlass13device_kernelINS_4gemm6kernel13GemmUniversalIN4cute5tupleIJiiiiEEENS1_10collective13CollectiveMmaINS1_35MainloopSm100TmaUmmaWarpSpecializedILi20ELi2ELi4ENS5_IJNS4_1CILi1EEESB_SB_EEEEENS5_IJNSA_ILi64EEENSA_ILi256EEENSA_ILi32EEEEEENS_12float_e4m3_tENS5_IJlSB_lEEESI_SJ_NS4_8TiledMMAINS4_8MMA_AtomIJNS4_10MMA_TraitsINS4_19SM100_MMA_F8F6F4_SSEJSI_SI_fSE_SF_NS4_17integral_constantINS4_4UMMA5MajorELSQ_0EEESR_NSO_INSP_7ScaleInELSS_0EEEST_EEEEEENS4_6LayoutISC_NS5_IJNSA_ILi0EEESX_SX_EEEEENS5_IJNS4_10UnderscoreES10_S10_EEEEENS4_13SM90_TMA_LOADENS4_14ComposedLayoutINS4_7SwizzleILi1ELi4ELi3EEENS4_18smem_ptr_flag_bitsILi8EEENSW_INS5_IJNSA_ILi8EEESG_EEENS5_IJSG_SB_EEEEEEEvNS4_8identityES13_S1D_vS1E_EENS_8epilogue10collective18CollectiveEpilogueINS1G_23Sm100TmaWarpSpecializedILi4ELi2ELi32ELb0ELb0EEEJSH_NS5_IJNSW_ISE_SB_EES1L_EEESI_SJ_SI_SJ_NS1G_6fusion15FusionCallbacksIS1K_NS1N_17LinearCombinationISI_fSI_fLNS_15FloatRoundStyleE2EEESH_S1M_JEEENS4_5SM1004TMEM4LOAD26SM100_TMEM_LOAD_16dp32b32xES13_NS14_INS15_ILi2ELi4ELi3EEES18_NSW_INS5_IJS19_SE_EEENS5_IJSE_SB_EEEEEEENS4_39AutoVectorizingCopyWithAssumedAlignmentILi128EEENS4_14SM90_TMA_STOREES21_S23_S23_EEEvvEEEEvNT_6ParamsE --------------------------
	.section	.text._ZN7cutlass13device_kernelINS_4gemm6kernel13GemmUniversalIN4cute5tupleIJiiiiEEENS1_10collective13CollectiveMmaINS1_35MainloopSm100TmaUmmaWarpSpecializedILi20ELi2ELi4ENS5_IJNS4_1CILi1EEESB_SB_EEEEENS5_IJNSA_ILi64EEENSA_ILi256EEENSA_ILi32EEEEEENS_12float_e4m3_tENS5_IJlSB_lEEESI_SJ_NS4_8TiledMMAINS4_8MMA_AtomIJNS4_10MMA_TraitsINS4_19SM100_MMA_F8F6F4_SSEJSI_SI_fSE_SF_NS4_17integral_constantINS4_4UMMA5MajorELSQ_0EEESR_NSO_INSP_7ScaleInELSS_0EEEST_EEEEEENS4_6LayoutISC_NS5_IJNSA_ILi0EEESX_SX_EEEEENS5_IJNS4_10UnderscoreES10_S10_EEEEENS4_13SM90_TMA_LOADENS4_14ComposedLayoutINS4_7SwizzleILi1ELi4ELi3EEENS4_18smem_ptr_flag_bitsILi8EEENSW_INS5_IJNSA_ILi8EEESG_EEENS5_IJSG_SB_EEEEEEEvNS4_8identityES13_S1D_vS1E_EENS_8epilogue10collective18CollectiveEpilogueINS1G_23Sm100TmaWarpSpecializedILi4ELi2ELi32ELb0ELb0EEEJSH_NS5_IJNSW_ISE_SB_EES1L_EEESI_SJ_SI_SJ_NS1G_6fusion15FusionCallbacksIS1K_NS1N_17LinearCombinationISI_fSI_fLNS_15FloatRoundStyleE2EEESH_S1M_JEEENS4_5SM1004TMEM4LOAD26SM100_TMEM_LOAD_16dp32b32xES13_NS14_INS15_ILi2ELi4ELi3EEES18_NSW_INS5_IJS19_SE_EEENS5_IJSE_SB_EEEEEEENS4_39AutoVectorizingCopyWithAssumedAlignmentILi128EEENS4_14SM90_TMA_STOREES21_S23_S23_EEEvvEEEEvNT_6ParamsE,"ax",@progbits
	.align	128
.text._ZN7cutlass13device_kernelINS_4gemm6kernel13GemmUniversalIN4cute5tupleIJiiiiEEENS1_10collective13CollectiveMmaINS1_35MainloopSm100TmaUmmaWarpSpecializedILi20ELi2ELi4ENS5_IJNS4_1CILi1EEESB_SB_EEEEENS5_IJNSA_ILi64EEENSA_ILi256EEENSA_ILi32EEEEEENS_12float_e4m3_tENS5_IJlSB_lEEESI_SJ_NS4_8TiledMMAINS4_8MMA_AtomIJNS4_10MMA_TraitsINS4_19SM100_MMA_F8F6F4_SSEJSI_SI_fSE_SF_NS4_17integral_constantINS4_4UMMA5MajorELSQ_0EEESR_NSO_INSP_7ScaleInELSS_0EEEST_EEEEEENS4_6LayoutISC_NS5_IJNSA_ILi0EEESX_SX_EEEEENS5_IJNS4_10UnderscoreES10_S10_EEEEENS4_13SM90_TMA_LOADENS4_14ComposedLayoutINS4_7SwizzleILi1ELi4ELi3EEENS4_18smem_ptr_flag_bitsILi8EEENSW_INS5_IJNSA_ILi8EEESG_EEENS5_IJSG_SB_EEEEEEEvNS4_8identityES13_S1D_vS1E_EENS_8epilogue10collective18CollectiveEpilogueINS1G_23Sm100TmaWarpSpecializedILi4ELi2ELi32ELb0ELb0EEEJSH_NS5_IJNSW_ISE_SB_EES1L_EEESI_SJ_SI_SJ_NS1G_6fusion15FusionCallbacksIS1K_NS1N_17LinearCombinationISI_fSI_fLNS_15FloatRoundStyleE2EEESH_S1M_JEEENS4_5SM1004TMEM4LOAD26SM100_TMEM_LOAD_16dp32b32xES13_NS14_INS15_ILi2ELi4ELi3EEES18_NSW_INS5_IJS19_SE_EEENS5_IJSE_SB_EEEEEEENS4_39AutoVectorizingCopyWithAssumedAlignmentILi128EEENS4_14SM90_TMA_STOREES21_S23_S23_EEEvvEEEEvNT_6ParamsE:
        .type           _ZN7cutlass13device_kernelINS_4gemm6kernel13GemmUniversalIN4cute5tupleIJiiiiEEENS1_10collective13CollectiveMmaINS1_35MainloopSm100TmaUmmaWarpSpecializedILi20ELi2ELi4ENS5_IJNS4_1CILi1EEESB_SB_EEEEENS5_IJNSA_ILi64EEENSA_ILi256EEENSA_ILi32EEEEEENS_12float_e4m3_tENS5_IJlSB_lEEESI_SJ_NS4_8TiledMMAINS4_8MMA_AtomIJNS4_10MMA_TraitsINS4_19SM100_MMA_F8F6F4_SSEJSI_SI_fSE_SF_NS4_17integral_constantINS4_4UMMA5MajorELSQ_0EEESR_NSO_INSP_7ScaleInELSS_0EEEST_EEEEEENS4_6LayoutISC_NS5_IJNSA_ILi0EEESX_SX_EEEEENS5_IJNS4_10UnderscoreES10_S10_EEEEENS4_13SM90_TMA_LOADENS4_14ComposedLayoutINS4_7SwizzleILi1ELi4ELi3EEENS4_18smem_ptr_flag_bitsILi8EEENSW_INS5_IJNSA_ILi8EEESG_EEENS5_IJSG_SB_EEEEEEEvNS4_8identityES13_S1D_vS1E_EENS_8epilogue10collective18CollectiveEpilogueINS1G_23Sm100TmaWarpSpecializedILi4ELi2ELi32ELb0ELb0EEEJSH_NS5_IJNSW_ISE_SB_EES1L_EEESI_SJ_SI_SJ_NS1G_6fusion15FusionCallbacksIS1K_NS1N_17LinearCombinationISI_fSI_fLNS_15FloatRoundStyleE2EEESH_S1M_JEEENS4_5SM1004TMEM4LOAD26SM100_TMEM_LOAD_16dp32b32xES13_NS14_INS15_ILi2ELi4ELi3EEES18_NSW_INS5_IJS19_SE_EEENS5_IJSE_SB_EEEEEEENS4_39AutoVectorizingCopyWithAssumedAlignmentILi128EEENS4_14SM90_TMA_STOREES21_S23_S23_EEEvvEEEEvNT_6ParamsE,@function
        .size           _ZN7cutlass13device_kernelINS_4gemm6kernel13GemmUniversalIN4cute5tupleIJiiiiEEENS1_10collective13CollectiveMmaINS1_35MainloopSm100TmaUmmaWarpSpecializedILi20ELi2ELi4ENS5_IJNS4_1CILi1EEESB_SB_EEEEENS5_IJNSA_ILi64EEENSA_ILi256EEENSA_ILi32EEEEEENS_12float_e4m3_tENS5_IJlSB_lEEESI_SJ_NS4_8TiledMMAINS4_8MMA_AtomIJNS4_10MMA_TraitsINS4_19SM100_MMA_F8F6F4_SSEJSI_SI_fSE_SF_NS4_17integral_constantINS4_4UMMA5MajorELSQ_0EEESR_NSO_INSP_7ScaleInELSS_0EEEST_EEEEEENS4_6LayoutISC_NS5_IJNSA_ILi0EEESX_SX_EEEEENS5_IJNS4_10UnderscoreES10_S10_EEEEENS4_13SM90_TMA_LOADENS4_14ComposedLayoutINS4_7SwizzleILi1ELi4ELi3EEENS4_18smem_ptr_flag_bitsILi8EEENSW_INS5_IJNSA_ILi8EEESG_EEENS5_IJSG_SB_EEEEEEEvNS4_8identityES13_S1D_vS1E_EENS_8epilogue10collective18CollectiveEpilogueINS1G_23Sm100TmaWarpSpecializedILi4ELi2ELi32ELb0ELb0EEEJSH_NS5_IJNSW_ISE_SB_EES1L_EEESI_SJ_SI_SJ_NS1G_6fusion15FusionCallbacksIS1K_NS1N_17LinearCombinationISI_fSI_fLNS_15FloatRoundStyleE2EEESH_S1M_JEEENS4_5SM1004TMEM4LOAD26SM100_TMEM_LOAD_16dp32b32xES13_NS14_INS15_ILi2ELi4ELi3EEES18_NSW_INS5_IJS19_SE_EEENS5_IJSE_SB_EEEEEEENS4_39AutoVectorizingCopyWithAssumedAlignmentILi128EEENS4_14SM90_TMA_STOREES21_S23_S23_EEEvvEEEEvNT_6ParamsE,(.L_x_219 - _ZN7cutlass13device_kernelINS_4gemm6kernel13GemmUniversalIN4cute5tupleIJiiiiEEENS1_10collective13CollectiveMmaINS1_35MainloopSm100TmaUmmaWarpSpecializedILi20ELi2ELi4ENS5_IJNS4_1CILi1EEESB_SB_EEEEENS5_IJNSA_ILi64EEENSA_ILi256EEENSA_ILi32EEEEEENS_12float_e4m3_tENS5_IJlSB_lEEESI_SJ_NS4_8TiledMMAINS4_8MMA_AtomIJNS4_10MMA_TraitsINS4_19SM100_MMA_F8F6F4_SSEJSI_SI_fSE_SF_NS4_17integral_constantINS4_4UMMA5MajorELSQ_0EEESR_NSO_INSP_7ScaleInELSS_0EEEST_EEEEEENS4_6LayoutISC_NS5_IJNSA_ILi0EEESX_SX_EEEEENS5_IJNS4_10UnderscoreES10_S10_EEEEENS4_13SM90_TMA_LOADENS4_14ComposedLayoutINS4_7SwizzleILi1ELi4ELi3EEENS4_18smem_ptr_flag_bitsILi8EEENSW_INS5_IJNSA_ILi8EEESG_EEENS5_IJSG_SB_EEEEEEEvNS4_8identityES13_S1D_vS1E_EENS_8epilogue10collective18CollectiveEpilogueINS1G_23Sm100TmaWarpSpecializedILi4ELi2ELi32ELb0ELb0EEEJSH_NS5_IJNSW_ISE_SB_EES1L_EEESI_SJ_SI_SJ_NS1G_6fusion15FusionCallbacksIS1K_NS1N_17LinearCombinationISI_fSI_fLNS_15FloatRoundStyleE2EEESH_S1M_JEEENS4_5SM1004TMEM4LOAD26SM100_TMEM_LOAD_16dp32b32xES13_NS14_INS15_ILi2ELi4ELi3EEES18_NSW_INS5_IJS19_SE_EEENS5_IJSE_SB_EEEEEEENS4_39AutoVectorizingCopyWithAssumedAlignmentILi128EEENS4_14SM90_TMA_STOREES21_S23_S23_EEEvvEEEEvNT_6ParamsE)
        .other          _ZN7cutlass13device_kernelINS_4gemm6kernel13GemmUniversalIN4cute5tupleIJiiiiEEENS1_10collective13CollectiveMmaINS1_35MainloopSm100TmaUmmaWarpSpecializedILi20ELi2ELi4ENS5_IJNS4_1CILi1EEESB_SB_EEEEENS5_IJNSA_ILi64EEENSA_ILi256EEENSA_ILi32EEEEEENS_12float_e4m3_tENS5_IJlSB_lEEESI_SJ_NS4_8TiledMMAINS4_8MMA_AtomIJNS4_10MMA_TraitsINS4_19SM100_MMA_F8F6F4_SSEJSI_SI_fSE_SF_NS4_17integral_constantINS4_4UMMA5MajorELSQ_0EEESR_NSO_INSP_7ScaleInELSS_0EEEST_EEEEEENS4_6LayoutISC_NS5_IJNSA_ILi0EEESX_SX_EEEEENS5_IJNS4_10UnderscoreES10_S10_EEEEENS4_13SM90_TMA_LOADENS4_14ComposedLayoutINS4_7SwizzleILi1ELi4ELi3EEENS4_18smem_ptr_flag_bitsILi8EEENSW_INS5_IJNSA_ILi8EEESG_EEENS5_IJSG_SB_EEEEEEEvNS4_8identityES13_S1D_vS1E_EENS_8epilogue10collective18CollectiveEpilogueINS1G_23Sm100TmaWarpSpecializedILi4ELi2ELi32ELb0ELb0EEEJSH_NS5_IJNSW_ISE_SB_EES1L_EEESI_SJ_SI_SJ_NS1G_6fusion15FusionCallbacksIS1K_NS1N_17LinearCombinationISI_fSI_fLNS_15FloatRoundStyleE2EEESH_S1M_JEEENS4_5SM1004TMEM4LOAD26SM100_TMEM_LOAD_16dp32b32xES13_NS14_INS15_ILi2ELi4ELi3EEES18_NSW_INS5_IJS19_SE_EEENS5_IJSE_SB_EEEEEEENS4_39AutoVectorizingCopyWithAssumedAlignmentILi128EEENS4_14SM90_TMA_STOREES21_S23_S23_EEEvvEEEEvNT_6ParamsE,@"STO_CUDA_ENTRY STV_DEFAULT"
_ZN7cutlass13device_kernelINS_4gemm6kernel13GemmUniversalIN4cute5tupleIJiiiiEEENS1_10collective13CollectiveMmaINS1_35MainloopSm100TmaUmmaWarpSpecializedILi20ELi2ELi4ENS5_IJNS4_1CILi1EEESB_SB_EEEEENS5_IJNSA_ILi64EEENSA_ILi256EEENSA_ILi32EEEEEENS_12float_e4m3_tENS5_IJlSB_lEEESI_SJ_NS4_8TiledMMAINS4_8MMA_AtomIJNS4_10MMA_TraitsINS4_19SM100_MMA_F8F6F4_SSEJSI_SI_fSE_SF_NS4_17integral_constantINS4_4UMMA5MajorELSQ_0EEESR_NSO_INSP_7ScaleInELSS_0EEEST_EEEEEENS4_6LayoutISC_NS5_IJNSA_ILi0EEESX_SX_EEEEENS5_IJNS4_10UnderscoreES10_S10_EEEEENS4_13SM90_TMA_LOADENS4_14ComposedLayoutINS4_7SwizzleILi1ELi4ELi3EEENS4_18smem_ptr_flag_bitsILi8EEENSW_INS5_IJNSA_ILi8EEESG_EEENS5_IJSG_SB_EEEEEEEvNS4_8identityES13_S1D_vS1E_EENS_8epilogue10collective18CollectiveEpilogueINS1G_23Sm100TmaWarpSpecializedILi4ELi2ELi32ELb0ELb0EEEJSH_NS5_IJNSW_ISE_SB_EES1L_EEESI_SJ_SI_SJ_NS1G_6fusion15FusionCallbacksIS1K_NS1N_17LinearCombinationISI_fSI_fLNS_15FloatRoundStyleE2EEESH_S1M_JEEENS4_5SM1004TMEM4LOAD26SM100_TMEM_LOAD_16dp32b32xES13_NS14_INS15_ILi2ELi4ELi3EEES18_NSW_INS5_IJS19_SE_EEENS5_IJSE_SB_EEEEEEENS4_39AutoVectorizingCopyWithAssumedAlignmentILi128EEENS4_14SM90_TMA_STOREES21_S23_S23_EEEvvEEEEvNT_6ParamsE:
[----:B------:R-:W1:Y:S01]  /*0000*/  LDC R1, c[0x0][0x37c] ;  /* 0x0000df00ff017b82 */ /* 0x000e620000000800 */
[----:B------:R-:W2:Y:S01]  /*0010*/  S2R R108, SR_TID.X ;  /* 0x00000000006c7919 */ /* 0x000ea20000002100 */
[----:B------:R-:W3:Y:S01]  /*0020*/  LDCU.64 UR4, c[0x0][0x890] ;  /* 0x00011200ff0477ac */ /* 0x000ee20008000a00 */
[----:B------:R-:W-:Y:S02]  /*0030*/  PRMT R96, RZ, 0x7610, R96 ;  /* 0x00007610ff607816 */ /* 0x000fe40000000060 */
[----:B------:R-:W-:Y:S01]  /*0040*/  ELECT P5, URZ, PT ;  /* 0x0000000000ff782f */ /* 0x000fe200038a0000 */
[----:B------:R-:W4:Y:S01]  /*0050*/  LDCU.64 UR46, c[0x0][0x358] ;  /* 0x00006b00ff2e77ac */ /* 0x000f220008000a00 */
[----:B---3--:R-:W-:-:S04]  /*0060*/  UISETP.NE.U32.AND UP0, UPT, UR4, URZ, UPT ;  /* 0x000000ff0400728c */ /* 0x008fc8000bf05070 */
[----:B------:R-:W-:Y:S01]  /*0070*/  UISETP.NE.AND.EX UP0, UPT, UR5, URZ, UPT, UP0 ;  /* 0x000000ff0500728c */ /* 0x000fe2000bf05300 */
[----:B--2---:R-:W-:-:S05]  /*0080*/  SHF.R.U32.HI R101, RZ, 0x5, R108 ;  /* 0x00000005ff657819 */ /* 0x004fca000001166c */
[----:B------:R-:W2:Y:S02]  /*0090*/  SHFL.IDX PT, R0, R101, RZ, 0x1f ;  /* 0x00001fff65007589 */ /* 0x000ea400000e0000 */
[----:B--2---:R-:W-:Y:S01]  /*00a0*/  R2UR UR8, R0 ;  /* 0x00000000000872ca */ /* 0x004fe200000e0000 */
[----:B-1--4-:R-:W-:-:S14]  /*00b0*/  BRA.U UP0, `(.L_x_0) ;  /* 0x00000001002c7547 */ /* 0x012fdc000b800000 */
[----:B------:R-:W1:Y:S02]  /*00c0*/  LDCU.64 UR6, c[0x0][0x888] ;  /* 0x00011100ff0677ac */ /* 0x000e640008000a00 */
[----:B-1----:R-:W-:-:S04]  /*00d0*/  UISETP.NE.U32.AND UP0, UPT, UR6, URZ, UPT ;  /* 0x000000ff0600728c */ /* 0x002fc8000bf05070 */
[----:B------:R-:W-:-:S09]  /*00e0*/  UISETP.NE.AND.EX UP0, UPT, UR7, URZ, UPT, UP0 ;  /* 0x000000ff0700728c */ /* 0x000fd2000bf05300 */
[----:B------:R-:W-:Y:S05]  /*00f0*/  BRA.U !UP0, `(.L_x_1) ;  /* 0x0000000108107547 */ /* 0x000fea000b800000 */
[----:B------:R-:W1:Y:S02]  /*0100*/  LDC.64 R2, c[0x0][0x888] ;  /* 0x00022200ff027b82 */ /* 0x000e640000000a00 */
[----:B-1----:R1:W5:Y:S01]  /*0110*/  LDG.E R49, desc[UR46][R2.64] ;  /* 0x0000002e02317981 */ /* 0x002362000c1e1900 */
[----:B------:R-:W-:Y:S01]  /*0120*/  HFMA2 R96, -RZ, RZ, 0, 5.9604644775390625e-08 ;  /* 0x00000001ff607431 */ /* 0x000fe200000001ff */
[----:B------:R-:W-:Y:S05]  /*0130*/  BRA `(.L_x_0) ;  /* 0x00000000000c7947 */ /* 0x000fea0003800000 */
.L_x_1:
[----:B------:R-:W1:Y:S01]  /*0140*/  LDCU UR6, c[0x0][0x880] ;  /* 0x00011000ff0677ac */ /* 0x000e620008000800 */
[----:B------:R-:W-:Y:S01]  /*0150*/  HFMA2 R96, -RZ, RZ, 0, 5.9604644775390625e-08 ;  /* 0x00000001ff607431 */ /* 0x000fe200000001ff */
[----:B-1----:R-:W-:-:S07]  /*0160*/  MOV R49, UR6 ;  /* 0x0000000600317c02 */ /* 0x002fce0008000f00 */
.L_x_0:
[----:B------:R-:W2:Y:S02]  /*0170*/  LDCU.64 UR6, c[0x0][0x8b0] ;  /* 0x00011600ff0677ac */ /* 0x000ea40008000a00 */
[----:B--2---:R-:W-:-:S04]  /*0180*/  UISETP.NE.U32.AND UP0, UPT, UR6, URZ, UPT ;  /* 0x000000ff0600728c */ /* 0x004fc8000bf05070 */
[----:B------:R-:W-:-:S09]  /*0190*/  UISETP.NE.AND.EX UP0, UPT, UR7, URZ, UPT, UP0 ;  /* 0x000000ff0700728c */ /* 0x000fd2000bf05300 */
[----:B------:R-:W-:Y:S05]  /*01a0*/  BRA.U UP0, `(.L_x_2) ;  /* 0x0000000100247547 */ /* 0x000fea000b800000 */
[----:B------:R-:W2:Y:S02]  /*01b0*/  LDCU.64 UR6, c[0x0][0x8a8] ;  /* 0x00011500ff0677ac */ /* 0x000ea40008000a00 */
[----:B--2---:R-:W-:-:S04]  /*01c0*/  UISETP.NE.U32.AND UP0, UPT, UR6, URZ, UPT ;  /* 0x000000ff0600728c */ /* 0x004fc8000bf05070 */
[----:B------:R-:W-:-:S09]  /*01d0*/  UISETP.NE.AND.EX UP0, UPT, UR7, URZ, UPT, UP0 ;  /* 0x000000ff0700728c */ /* 0x000fd2000bf05300 */
[----:B------:R-:W-:Y:S05]  /*01e0*/  BRA.U !UP0, `(.L_x_3) ;  /* 0x00000001080c7547 */ /* 0x000fea000b800000 */
[----:B-1----:R-:W1:Y:S02]  /*01f0*/  LDC.64 R2, c[0x0][0x8a8] ;  /* 0x00022a00ff027b82 */ /* 0x002e640000000a00 */
[----:B-1----:R2:W5:Y:S01]  /*0200*/  LDG.E R47, desc[UR46][R2.64] ;  /* 0x0000002e022f7981 */ /* 0x002562000c1e1900 */
[----:B------:R-:W-:Y:S05]  /*0210*/  BRA `(.L_x_2) ;  /* 0x0000000000087947 */ /* 0x000fea0003800000 */
.L_x_3:
[----:B------:R-:W2:Y:S02]  /*0220*/  LDCU UR6, c[0x0][0x8a0] ;  /* 0x00011400ff0677ac */ /* 0x000ea40008000800 */
[----:B--2---:R-:W-:Y:S02]  /*0230*/  MOV R47, UR6 ;  /* 0x00000006002f7c02 */ /* 0x004fe40008000f00 */
.L_x_2:
[----:B------:R-:W-:Y:S01]  /*0240*/  IMAD.U32 R0, RZ, RZ, UR8 ;  /* 0x00000008ff007e24 */ /* 0x000fe2000f8e00ff */
[----:B------:R-:W-:Y:S04]  /*0250*/  BSSY.RECONVERGENT B0, `(.L_x_4) ;  /* 0x000000c000007945 */ /* 0x000fe80003800200 */
[C---:B------:R-:W-:Y:S02]  /*0260*/  ISETP.NE.OR P1, PT, R0.reuse, 0x1, !P5 ;  /* 0x000000010000780c */ /* 0x040fe40006f25670 */
[----:B------:R-:W-:-:S11]  /*0270*/  ISETP.NE.OR P0, PT, R0, 0x3, !P5 ;  /* 0x000000030000780c */ /* 0x000fd60006f05670 */
[----:B------:R-:W-:Y:S05]  /*0280*/  @P1 BRA `(.L_x_5) ;  /* 0x0000000000201947 */ /* 0x000fea0003800000 */
[----:B------:R-:W3:Y:S02]  /*0290*/  LDCU.64 UR6, c[0x0][0x348] ;  /* 0x00006900ff0677ac */ /* 0x000ee40008000a00 */
[----:B---3--:R-:W-:Y:S02]  /*02a0*/  UIADD3 UR10, UP1, UPT, UR6, 0x80, URZ ;  /* 0x00000080060a7890 */ /* 0x008fe4000ff3e0ff */
[----:B------:R-:W-:Y:S02]  /*02b0*/  UIADD3 UR6, UP0, UPT, UR6, 0x180, URZ ;  /* 0x0000018006067890 */ /* 0x000fe4000ff1e0ff */
[----:B------:R-:W-:Y:S02]  /*02c0*/  UIADD3.X UR11, UPT, UPT, URZ, UR7, URZ, UP1, !UPT ;  /* 0x00000007ff0b7290 */ /* 0x000fe40008ffe4ff */
[----:B------:R-:W-:-:S07]  /*02d0*/  UIADD3.X UR7, UPT, UPT, URZ, UR7, URZ, UP0, !UPT ;  /* 0x00000007ff077290 */ /* 0x000fce00087fe4ff */
[----:B------:R3:W-:Y:S02]  /*02e0*/  UTMACCTL.PF [UR10] ;  /* 0x000000000a0079b9 */ /* 0x0007e40008040000 */
[----:B------:R3:W-:Y:S02]  /*02f0*/  UTMACCTL.PF [UR6] ;  /* 0x00000000060079b9 */ /* 0x0007e40008040000 */
[----:B---3--:R-:W-:Y:S01]  /*0300*/  NOP ;  /* 0x0000000000007918 */ /* 0x008fe20000000000 */
.L_x_5:
[----:B------:R-:W-:Y:S05]  /*0310*/  BSYNC.RECONVERGENT B0 ;  /* 0x0000000000007941 */ /* 0x000fea0003800200 */
.L_x_4:
[----:B------:R-:W-:Y:S04]  /*0320*/  BSSY.RECONVERGENT B0, `(.L_x_6) ;  /* 0x000000a000007945 */ /* 0x000fe80003800200 */
        /* <DEDUP_REMOVED lines=9> */
.L_x_7:
[----:B------:R-:W-:Y:S05]  /*03c0*/  BSYNC.RECONVERGENT B0 ;  /* 0x0000000000007941 */ /* 0x000fea0003800200 */
.L_x_6:
[----:B------:R-:W3:Y:S01]  /*03d0*/  LDCU.64 UR6, c[0x0][0x888] ;  /* 0x00011100ff0677ac */ /* 0x000ee20008000a00 */
[----:B------:R-:W-:Y:S02]  /*03e0*/  UISETP.EQ.U32.AND UP1, UPT, UR4, URZ, UPT ;  /* 0x000000ff0400728c */ /* 0x000fe4000bf22070 */
[----:B------:R-:W-:Y:S02]  /*03f0*/  UPLOP3.LUT UP2, UPT, UPT, UPT, UPT, 0x80, 0x8 ;  /* 0x000000000008789c */ /* 0x000fe40003f4f070 */
[----:B---3--:R-:W-:-:S04]  /*0400*/  UISETP.NE.U32.AND UP0, UPT, UR6, URZ, UPT ;  /* 0x000000ff0600728c */ /* 0x008fc8000bf05070 */
[----:B------:R-:W-:-:S04]  /*0410*/  UISETP.NE.AND.EX UP0, UPT, UR7, URZ, UPT, UP0 ;  /* 0x000000ff0700728c */ /* 0x000fc8000bf05300 */
[----:B------:R-:W-:-:S04]  /*0420*/  UISETP.EQ.OR.EX UP3, UPT, UR5, URZ, !UP0, UP1 ;  /* 0x000000ff0500728c */ /* 0x000fc8000c762710 */
[----:B------:R-:W-:-:S05]  /*0430*/  UP2UR UR50, UPR, URZ, 0x8 ;  /* 0x00000008ff327883 */ /* 0x000fca0008000000 */
[----:B------:R-:W-:Y:S07]  /*0440*/  BRA.U !UP3, `(.L_x_8) ;  /* 0x000000010b207547 */ /* 0x000fee000b800000 */
[----:B------:R-:W-:Y:S01]  /*0450*/  UISETP.NE.U32.AND UP2, UPT, UR4, URZ, UPT ;  /* 0x000000ff0400728c */ /* 0x000fe2000bf45070 */
[----:B-----5:R-:W-:Y:S01]  /*0460*/  FSETP.NEU.AND P0, PT, R49, RZ, PT ;  /* 0x000000ff3100720b */ /* 0x020fe20003f0d000 */
[----:B------:R-:W-:Y:S02]  /*0470*/  USEL UR4, URZ, 0xffffffff, UP0 ;  /* 0xffffffffff047887 */ /* 0x000fe40008000000 */
[----:B------:R-:W-:-:S10]  /*0480*/  UISETP.NE.AND.EX UP2, UPT, UR5, URZ, UPT, UP2 ;  /* 0x000000ff0500728c */ /* 0x000fd4000bf45320 */
[----:B------:R-:W-:Y:S01]  /*0490*/  VOTEU.ANY UP1, P0 ;  /* 0x0000000000ff7886 */ /* 0x000fe20000020100 */
[----:B------:R-:W-:-:S04]  /*04a0*/  @!UP2 USEL UR4, URZ, 0xffffffff, UP1 ;  /* 0xffffffffff04a887 */ /* 0x000fc80008800000 */
[----:B------:R-:W-:-:S04]  /*04b0*/  ULOP3.LUT UR4, UR4, 0x1, URZ, 0xc0, !UPT ;  /* 0x0000000104047892 */ /* 0x000fc8000f8ec0ff */
[----:B------:R-:W-:-:S11]  /*04c0*/  UISETP.NE.U32.AND UP2, UPT, UR4, 0x1, UPT ;  /* 0x000000010400788c */ /* 0x000fd6000bf45070 */
.L_x_8:
[----:B-12---:R-:W1:Y:S01]  /*04d0*/  SHFL.IDX PT, R2, R101, RZ, 0x1f ;  /* 0x00001fff65027589 */ /* 0x006e6200000e0000 */
[----:B------:R-:W-:-:S04]  /*04e0*/  UISETP.NE.AND UP1, UPT, UR8, 0x2, UPT ;  /* 0x000000020800788c */ /* 0x000fc8000bf25270 */
[----:B------:R-:W-:Y:S01]  /*04f0*/  USEL UR6, URZ, 0x1, UP1 ;  /* 0x00000001ff067887 */ /* 0x000fe20008800000 */
[----:B-1----:R-:W-:-:S13]  /*0500*/  ISETP.NE.AND P0, PT, R2, RZ, PT ;  /* 0x000000ff0200720c */ /* 0x002fda0003f05270 */
[----:B------:R-:W-:Y:S05]  /*0510*/  @P0 BRA `(.L_x_9) ;  /* 0x0000000000d40947 */ /* 0x000fea0003800000 */
[----:B------:R-:W-:Y:S01]  /*0520*/  ELECT P0, URZ, PT ;  /* 0x0000000000ff782f */ /* 0x000fe20003800000 */
[----:B------:R-:W-:-:S12]  /*0530*/  BSSY.RECONVERGENT B0, `(.L_x_9) ;  /* 0x0000033000007945 */ /* 0x000fd80003800200 */
[----:B------:R-:W-:Y:S05]  /*0540*/  @!P0 BRA `(.L_x_10) ;  /* 0x0000000000c48947 */ /* 0x000fea0003800000 */
[----:B------:R-:W1:Y:S01]  /*0550*/  S2UR UR5, SR_CgaCtaId ;  /* 0x00000000000579c3 */ /* 0x000e620000008800 */
[----:B------:R-:W-:Y:S01]  /*0560*/  UMOV UR7, 0x400 ;  /* 0x0000040000077882 */ /* 0x000fe20000000000 */
[----:B------:R-:W-:Y:S02]  /*0570*/  UMOV UR4, 0x1 ;  /* 0x0000000100047882 */ /* 0x000fe40000000000 */
[----:B------:R-:W-:-:S04]  /*0580*/  UIADD3 UR10, UPT, UPT, -UR4, 0x100000, URZ ;  /* 0x00100000040a7890 */ /* 0x000fc8000fffe1ff */
[----:B------:R-:W-:Y:S02]  /*0590*/  USHF.L.U32 UR11, UR10, 0xb, URZ ;  /* 0x0000000b0a0b7899 */ /* 0x000fe400080006ff */
[----:B------:R-:W-:Y:S02]  /*05a0*/  USHF.L.U32 UR10, UR10, 0x1, URZ ;  /* 0x000000010a0a7899 */ /* 0x000fe400080006ff */
[----:B-1----:R-:W-:Y:S01]  /*05b0*/  ULEA UR5, UR5, UR7, 0x18 ;  /* 0x0000000705057291 */ /* 0x002fe2000f8ec0ff */
[----:B------:R-:W1:Y:S11]  /*05c0*/  FENCE.VIEW.ASYNC.S ;  /* 0x00000000000073c6 */ /* 0x000e760000000000 */
[----:B-1----:R1:W2:Y:S01]  /*05d0*/  SYNCS.EXCH.64 URZ, [UR5], UR10 ;  /* 0x0000000a05ff75b2 */ /* 0x0022a20008000100 */
[----:B------:R1:W3:Y:S01]  /*05e0*/  SYNCS.EXCH.64 URZ, [UR5+0xa0], UR10 ;  /* 0x0000a00a05ff75b2 */ /* 0x0002e20008000100 */
[----:B------:R1:W4:Y:S01]  /*05f0*/  SYNCS.EXCH.64 URZ, [UR5+0x8], UR10 ;  /* 0x0000080a05ff75b2 */ /* 0x0003220008000100 */
[----:B------:R1:W1:Y:S01]  /*0600*/  SYNCS.EXCH.64 URZ, [UR5+0xa8], UR10 ;  /* 0x0000a80a05ff75b2 */ /* 0x0002620008000100 */
        /* <DEDUP_REMOVED lines=36> */
[----:B--234-:R-:W-:Y:S01]  /*0850*/  NOP ;  /* 0x0000000000007918 */ /* 0x01cfe20000000000 */
.L_x_10:
[----:B-1----:R-:W-:Y:S05]  /*0860*/  BSYNC.RECONVERGENT B0 ;  /* 0x0000000000007941 */ /* 0x002fea0003800200 */
.L_x_9:
[----:B------:R-:W1:Y:S01]  /*0870*/  SHFL.IDX PT, R2, R101, RZ, 0x1f ;  /* 0x00001fff65027589 */ /* 0x000e6200000e0000 */
[----:B------:R-:W-:Y:S01]  /*0880*/  NOP ;  /* 0x0000000000007918 */ /* 0x000fe20000000000 */
[----:B-1----:R-:W-:-:S13]  /*0890*/  ISETP.NE.AND P0, PT, R2, 0x1, PT ;  /* 0x000000010200780c */ /* 0x002fda0003f05270 */
[----:B------:R-:W-:Y:S05]  /*08a0*/  @P0 BRA `(.L_x_11) ;  /* 0x0000000000580947 */ /* 0x000fea0003800000 */
[----:B------:R-:W1:Y:S01]  /*08b0*/  S2UR UR7, SR_CgaCtaId ;  /* 0x00000000000779c3 */ /* 0x000e620000008800 */
[----:B------:R-:W-:Y:S01]  /*08c0*/  UMOV UR9, 0x400 ;  /* 0x0000040000097882 */ /* 0x000fe20000000000 */
[----:B------:R-:W-:Y:S01]  /*08d0*/  UMOV UR5, 0x20 ;  /* 0x0000002000057882 */ /* 0x000fe20000000000 */
[----:B------:R-:W-:Y:S01]  /*08e0*/  UMOV UR4, 0x80 ;  /* 0x0000008000047882 */ /* 0x000fe20000000000 */
[----:B------:R-:W-:-:S04]  /*08f0*/  UIADD3 UR10, UPT, UPT, -UR5, 0x100000, URZ ;  /* 0x00100000050a7890 */ /* 0x000fc8000fffe1ff */
[----:B------:R-:W-:Y:S02]  /*0900*/  USHF.L.U32 UR11, UR10, 0xb, URZ ;  /* 0x0000000b0a0b7899 */ /* 0x000fe400080006ff */
[----:B------:R-:W-:Y:S02]  /*0910*/  USHF.L.U32 UR10, UR10, 0x1, URZ ;  /* 0x000000010a0a7899 */ /* 0x000fe400080006ff */
[----:B------:R-:W-:-:S04]  /*0920*/  UIADD3 UR4, UPT, UPT, -UR4, 0x100000, URZ ;  /* 0x0010000004047890 */ /* 0x000fc8000fffe1ff */
[----:B------:R-:W-:Y:S02]  /*0930*/  USHF.L.U32 UR5, UR4, 0xb, URZ ;  /* 0x0000000b04057899 */ /* 0x000fe400080006ff */
[----:B------:R-:W-:Y:S01]  /*0940*/  USHF.L.U32 UR4, UR4, 0x1, URZ ;  /* 0x0000000104047899 */ /* 0x000fe200080006ff */
[----:B------:R-:W-:Y:S01]  /*0950*/  ELECT P0, URZ, PT ;  /* 0x0000000000ff782f */ /* 0x000fe20003800000 */
[----:B-1----:R-:W-:Y:S01]  /*0960*/  ULEA UR7, UR7, UR9, 0x18 ;  /* 0x0000000907077291 */ /* 0x002fe2000f8ec0ff */
[----:B------:R-:W1:Y:S11]  /*0970*/  FENCE.VIEW.ASYNC.S ;  /* 0x00000000000073c6 */ /* 0x000e760000000000 */
[----:B-1----:R1:W2:Y:S01]  /*0980*/  SYNCS.EXCH.64 URZ, [UR7+0x140], UR10 ;  /* 0x0001400a07ff75b2 */ /* 0x0022a20008000100 */
[----:B------:R1:W3:Y:S01]  /*0990*/  SYNCS.EXCH.64 URZ, [UR7+0x160], UR4 ;  /* 0x0001600407ff75b2 */ /* 0x0002e20008000100 */
[----:B------:R1:W4:Y:S01]  /*09a0*/  SYNCS.EXCH.64 URZ, [UR7+0x148], UR10 ;  /* 0x0001480a07ff75b2 */ /* 0x0003220008000100 */
[----:B------:R1:W1:Y:S01]  /*09b0*/  SYNCS.EXCH.64 URZ, [UR7+0x168], UR4 ;  /* 0x0001680407ff75b2 */ /* 0x0002620008000100 */
[----:B------:R1:W1:Y:S01]  /*09c0*/  SYNCS.EXCH.64 URZ, [UR7+0x150], UR10 ;  /* 0x0001500a07ff75b2 */ /* 0x0002620008000100 */
[----:B------:R1:W1:Y:S01]  /*09d0*/  SYNCS.EXCH.64 URZ, [UR7+0x170], UR4 ;  /* 0x0001700407ff75b2 */ /* 0x0002620008000100 */
[----:B------:R1:W1:Y:S01]  /*09e0*/  SYNCS.EXCH.64 URZ, [UR7+0x158], UR10 ;  /* 0x0001580a07ff75b2 */ /* 0x0002620008000100 */
[----:B------:R1:W1:Y:S01]  /*09f0*/  SYNCS.EXCH.64 URZ, [UR7+0x178], UR4 ;  /* 0x0001780407ff75b2 */ /* 0x0002620008000100 */
[----:B------:R-:W-:Y:S01]  /*0a00*/  NOP ;  /* 0x0000000000007918 */ /* 0x000fe20000000000 */
.L_x_11:
[----:B------:R-:W2:Y:S01]  /*0a10*/  SHFL.IDX PT, R2, R101, RZ, 0x1f ;  /* 0x00001fff65027589 */ /* 0x000ea200000e0000 */
[----:B------:R-:W-:Y:S01]  /*0a20*/  NOP ;  /* 0x0000000000007918 */ /* 0x000fe20000000000 */
[----:B--2---:R-:W-:-:S13]  /*0a30*/  ISETP.NE.AND P0, PT, R2, 0x3, PT ;  /* 0x000000030200780c */ /* 0x004fda0003f05270 */
[----:B------:R-:W-:Y:S05]  /*0a40*/  @P0 BRA `(.L_x_12) ;  /* 0x0000000000300947 */ /* 0x000fea0003800000 */
[----:B-1----:R-:W1:Y:S01]  /*0a50*/  S2UR UR5, SR_CgaCtaId ;  /* 0x00000000000579c3 */ /* 0x002e620000008800 */
[----:B------:R-:W-:Y:S01]  /*0a60*/  UMOV UR7, 0x400 ;  /* 0x0000040000077882 */ /* 0x000fe20000000000 */
[----:B------:R-:W-:Y:S01]  /*0a70*/  UMOV UR4, 0x20 ;  /* 0x0000002000047882 */ /* 0x000fe20000000000 */
[----:B------:R-:W-:Y:S01]  /*0a80*/  ELECT P0, URZ, PT ;  /* 0x0000000000ff782f */ /* 0x000fe20003800000 */
[----:B------:R-:W-:-:S04]  /*0a90*/  UIADD3 UR10, UPT, UPT, -UR4, 0x100000, URZ ;  /* 0x00100000040a7890 */ /* 0x000fc8000fffe1ff */
[----:B------:R-:W-:Y:S02]  /*0aa0*/  USHF.L.U32 UR11, UR10, 0xb, URZ ;  /* 0x0000000b0a0b7899 */ /* 0x000fe400080006ff */
[----:B------:R-:W-:Y:S02]  /*0ab0*/  USHF.L.U32 UR10, UR10, 0x1, URZ ;  /* 0x000000010a0a7899 */ /* 0x000fe400080006ff */
[----:B-1----:R-:W-:Y:S01]  /*0ac0*/  ULEA UR5, UR5, UR7, 0x18 ;  /* 0x0000000705057291 */ /* 0x002fe2000f8ec0ff */
[----:B------:R-:W1:Y:S11]  /*0ad0*/  FENCE.VIEW.ASYNC.S ;  /* 0x00000000000073c6 */ /* 0x000e760000000000 */
[----:B-1----:R2:W1:Y:S01]  /*0ae0*/  SYNCS.EXCH.64 URZ, [UR5+0x180], UR10 ;  /* 0x0001800a05ff75b2 */ /* 0x0024620008000100 */
[----:B------:R2:W1:Y:S02]  /*0af0*/  SYNCS.EXCH.64 URZ, [UR5+0x188], UR10 ;  /* 0x0001880a05ff75b2 */ /* 0x0004640008000100 */
[----:B--2---:R-:W-:Y:S01]  /*0b00*/  NOP ;  /* 0x0000000000007918 */ /* 0x004fe20000000000 */
.L_x_12:
[----:B------:R-:W2:Y:S01]  /*0b10*/  SHFL.IDX PT, R2, R101, RZ, 0x1f ;  /* 0x00001fff65027589 */ /* 0x000ea200000e0000 */
[----:B------:R-:W-:Y:S01]  /*0b20*/  NOP ;  /* 0x0000000000007918 */ /* 0x000fe20000000000 */
[----:B--2---:R-:W-:-:S13]  /*0b30*/  ISETP.NE.AND P0, PT, R2, 0x4, PT ;  /* 0x000000040200780c */ /* 0x004fda0003f05270 */
[----:B------:R-:W-:Y:S05]  /*0b40*/  @P0 BRA `(.L_x_13) ;  /* 0x00000000004c0947 */ /* 0x000fea0003800000 */
[----:B-1----:R-:W1:Y:S01]  /*0b50*/  S2UR UR5, SR_CgaCtaId ;  /* 0x00000000000579c3 */ /* 0x002e620000008800 */
[----:B------:R-:W-:Y:S01]  /*0b60*/  UMOV UR9, 0x100 ;  /* 0x0000010000097882 */ /* 0x000fe20000000000 */
[----:B------:R-:W-:Y:S01]  /*0b70*/  UMOV UR7, 0x400 ;  /* 0x0000040000077882 */ /* 0x000fe20000000000 */
[----:B------:R-:W-:Y:S01]  /*0b80*/  USEL UR9, UR9, 0xe0, UP2 ;  /* 0x000000e009097887 */ /* 0x000fe20009000000 */
[----:B------:R-:W-:Y:S01]  /*0b90*/  UMOV UR4, 0x1 ;  /* 0x0000000100047882 */ /* 0x000fe20000000000 */
[----:B------:R-:W-:Y:S01]  /*0ba0*/  ELECT P0, URZ, PT ;  /* 0x0000000000ff782f */ /* 0x000fe20003800000 */
[----:B------:R-:W-:-:S04]  /*0bb0*/  UIADD3 UR10, UPT, UPT, -UR4, 0x100000, URZ ;  /* 0x00100000040a7890 */ /* 0x000fc8000fffe1ff */
[----:B------:R-:W-:Y:S02]  /*0bc0*/  USHF.L.U32 UR11, UR10, 0xb, URZ ;  /* 0x0000000b0a0b7899 */ /* 0x000fe400080006ff */
[----:B------:R-:W-:Y:S02]  /*0bd0*/  USHF.L.U32 UR10, UR10, 0x1, URZ ;  /* 0x000000010a0a7899 */ /* 0x000fe400080006ff */
[----:B------:R-:W-:-:S04]  /*0be0*/  UIADD3 UR12, UPT, UPT, -UR9, 0x100000, URZ ;  /* 0x00100000090c7890 */ /* 0x000fc8000fffe1ff */
[----:B------:R-:W-:Y:S02]  /*0bf0*/  USHF.L.U32 UR13, UR12, 0xb, URZ ;  /* 0x0000000b0c0d7899 */ /* 0x000fe400080006ff */
[----:B------:R-:W-:Y:S02]  /*0c00*/  USHF.L.U32 UR12, UR12, 0x1, URZ ;  /* 0x000000010c0c7899 */ /* 0x000fe400080006ff */
[----:B-1----:R-:W-:Y:S01]  /*0c10*/  ULEA UR5, UR5, UR7, 0x18 ;  /* 0x0000000705057291 */ /* 0x002fe2000f8ec0ff */
[----:B------:R-:W1:Y:S11]  /*0c20*/  FENCE.VIEW.ASYNC.S ;  /* 0x00000000000073c6 */ /* 0x000e760000000000 */
[----:B-1----:R2:W1:Y:S01]  /*0c30*/  SYNCS.EXCH.64 URZ, [UR5+0x190], UR10 ;  /* 0x0001900a05ff75b2 */ /* 0x0024620008000100 */
[----:B------:R2:W1:Y:S01]  /*0c40*/  SYNCS.EXCH.64 URZ, [UR5+0x1a0], UR12 ;  /* 0x0001a00c05ff75b2 */ /* 0x0004620008000100 */
[----:B------:R2:W1:Y:S01]  /*0c50*/  SYNCS.EXCH.64 URZ, [UR5+0x198], UR10 ;  /* 0x0001980a05ff75b2 */ /* 0x0004620008000100 */
[----:B------:R2:W1:Y:S02]  /*0c60*/  SYNCS.EXCH.64 URZ, [UR5+0x1a8], UR12 ;  /* 0x0001a80c05ff75b2 */ /* 0x0004640008000100 */
[----:B--2---:R-:W-:Y:S01]  /*0c70*/  NOP ;  /* 0x0000000000007918 */ /* 0x004fe20000000000 */
.L_x_13:
[----:B------:R-:W2:Y:S01]  /*0c80*/  SHFL.IDX PT, R2, R101, RZ, 0x1f ;  /* 0x00001fff65027589 */ /* 0x000ea200000e0000 */
[----:B------:R-:W-:Y:S01]  /*0c90*/  NOP ;  /* 0x0000000000007918 */ /* 0x000fe20000000000 */
[----:B--2---:R-:W-:-:S13]  /*0ca0*/  ISETP.NE.AND P0, PT, R2, 0x5, PT ;  /* 0x000000050200780c */ /* 0x004fda0003f05270 */
[----:B------:R-:W-:Y:S05]  /*0cb0*/  @P0 BRA `(.L_x_14) ;  /* 0x0000000000580947 */ /* 0x000fea0003800000 */
[----:B-1----:R-:W1:Y:S01]  /*0cc0*/  S2UR UR7, SR_CgaCtaId ;  /* 0x00000000000779c3 */ /* 0x002e620000008800 */
        /* <DEDUP_REMOVED lines=12> */
[----:B-1----:R2:W1:Y:S01]  /*0d90*/  SYNCS.EXCH.64 URZ, [UR7+0x1b0], UR10 ;  /* 0x0001b00a07ff75b2 */ /* 0x0024620008000100 */
[----:B------:R2:W1:Y:S01]  /*0da0*/  SYNCS.EXCH.64 URZ, [UR7+0x1d0], UR4 ;  /* 0x0001d00407ff75b2 */ /* 0x0004620008000100 */
[----:B------:R2:W1:Y:S01]  /*0db0*/  SYNCS.EXCH.64 URZ, [UR7+0x1b8], UR10 ;  /* 0x0001b80a07ff75b2 */ /* 0x0004620008000100 */
[----:B------:R2:W1:Y:S01]  /*0dc0*/  SYNCS.EXCH.64 URZ, [UR7+0x1d8], UR4 ;  /* 0x0001d80407ff75b2 */ /* 0x0004620008000100 */
[----:B------:R2:W1:Y:S01]  /*0dd0*/  SYNCS.EXCH.64 URZ, [UR7+0x1c0], UR10 ;  /* 0x0001c00a07ff75b2 */ /* 0x0004620008000100 */
[----:B------:R2:W1:Y:S01]  /*0de0*/  SYNCS.EXCH.64 URZ, [UR7+0x1e0], UR4 ;  /* 0x0001e00407ff75b2 */ /* 0x0004620008000100 */
[----:B------:R2:W1:Y:S01]  /*0df0*/  SYNCS.EXCH.64 URZ, [UR7+0x1c8], UR10 ;  /* 0x0001c80a07ff75b2 */ /* 0x0004620008000100 */
[----:B------:R2:W1:Y:S02]  /*0e00*/  SYNCS.EXCH.64 URZ, [UR7+0x1e8], UR4 ;  /* 0x0001e80407ff75b2 */ /* 0x0004640008000100 */
[----:B--2---:R-:W-:Y:S01]  /*0e10*/  NOP ;  /* 0x0000000000007918 */ /* 0x004fe20000000000 */
.L_x_14:
        /* <DEDUP_REMOVED lines=18> */
.L_x_15:
[----:B-1----:R-:W1:Y:S01]  /*0f40*/  S2UR UR5, SR_CTAID.X ;  /* 0x00000000000579c3 */ /* 0x002e620000002500 */
[----:B------:R-:W-:-:S05]  /*0f50*/  CS2R.32 R95, SR_CgaSize ;  /* 0x00000000005f7805 */ /* 0x000fca0000008a00 */
[----:B------:R-:W-:-:S05]  /*0f60*/  IMAD R95, R95, -0xa0, RZ ;  /* 0xffffff605f5f7824 */ /* 0x000fca00078e02ff */
[----:B------:R-:W-:-:S14]  /*0f70*/  R2UR UR9, R95 ;  /* 0x000000005f0972ca */ /* 0x000fdc00000e0000 */
[----:B------:R-:W2:Y:S01]  /*0f80*/  LDCU UR9, c[0x0][UR9+0x2b0] ;  /* 0x00005600090977ac */ /* 0x000ea20008000800 */
[----:B------:R-:W-:Y:S01]  /*0f90*/  NOP ;  /* 0x0000000000007918 */ /* 0x000fe20000000000 */
[----:B------:R-:W-:-:S05]  /*0fa0*/  CS2R.32 R95, SR_CgaSize ;  /* 0x00000000005f7805 */ /* 0x000fca0000008a00 */
[----:B------:R-:W-:-:S05]  /*0fb0*/  IMAD R95, R95, -0xa0, RZ ;  /* 0xffffff605f5f7824 */ /* 0x000fca00078e02ff */
[----:B------:R-:W-:-:S14]  /*0fc0*/  R2UR UR7, R95 ;  /* 0x000000005f0772ca */ /* 0x000fdc00000e0000 */
[----:B------:R-:W3:Y:S01]  /*0fd0*/  LDCU UR7, c[0x0][UR7+0x2b4] ;  /* 0x00005680070777ac */ /* 0x000ee20008000800 */
[----:B------:R-:W4:Y:S08]  /*0fe0*/  S2UR UR4, SR_CTAID.Y ;  /* 0x00000000000479c3 */ /* 0x000f300000002600 */
[----:B------:R-:W3:Y:S01]  /*0ff0*/  LDC R10, c[0x0][0xb24] ;  /* 0x0002c900ff0a7b82 */ /* 0x000ee20000000800 */
[----:B-1----:R-:W-:-:S02]  /*1000*/  I2FP.F32.U32 R95, UR5 ;  /* 0x00000005005f7c45 */ /* 0x002fc40008201000 */
[----:B------:R-:W-:-:S05]  /*1010*/  CS2R.32 R3, SR_CgaSize ;  /* 0x0000000000037805 */ /* 0x000fca0000008a00 */
[----:B------:R-:W-:-:S06]  /*1020*/  IMAD R3, R3, -0xa0, RZ ;  /* 0xffffff6003037824 */ /* 0x000fcc00078e02ff */
[----:B------:R-:W1:Y:S01]  /*1030*/  LDC R3, c[0x0][R3+0x2a0] ;  /* 0x0000a80003037b82 */ /* 0x000e620000000800 */
[----:B------:R-:W-:Y:S01]  /*1040*/  MOV R15, UR5 ;  /* 0x00000005000f7c02 */ /* 0x000fe20008000f00 */
[----:B--2---:R-:W-:Y:S01]  /*1050*/  FMUL R95, R95, UR9 ;  /* 0x000000095f5f7c20 */ /* 0x004fe20008400000 */
[----:B----4-:R-:W-:Y:S02]  /*1060*/  I2FP.F32.U32 R94, UR4 ;  /* 0x00000004005e7c45 */ /* 0x010fe40008201000 */
[----:B------:R-:W-:-:S05]  /*1070*/  CS2R.32 R2, SR_CgaSize ;  /* 0x0000000000027805 */ /* 0x000fca0000008a00 */
[----:B------:R-:W-:-:S06]  /*1080*/  IMAD R2, R2, -0xa0, RZ ;  /* 0xffffff6002027824 */ /* 0x000fcc00078e02ff */
[----:B------:R-:W2:Y:S01]  /*1090*/  LDC R2, c[0x0][R2+0x2a4] ;  /* 0x0000a90002027b82 */ /* 0x000ea20000000800 */
[----:B------:R-:W-:Y:S01]  /*10a0*/  MOV R14, UR4 ;  /* 0x00000004000e7c02 */ /* 0x000fe20008000f00 */
[----:B------:R-:W4:Y:S01]  /*10b0*/  F2I.U32.TRUNC.NTZ R95, R95 ;  /* 0x0000005f005f7305 */ /* 0x000f22000020f000 */
[----:B---3--:R-:W-:-:S05]  /*10c0*/  FMUL R94, R94, UR7 ;  /* 0x000000075e5e7c20 */ /* 0x008fca0008400000 */
[----:B------:R-:W-:Y:S01]  /*10d0*/  BAR.SYNC.DEFER_BLOCKING 0x0 ;  /* 0x0000000000007b1d */ /* 0x000fe20000010000 */
[----:B------:R-:W-:-:S05]  /*10e0*/  ISETP.GE.AND P0, PT, R10, 0x1, PT ;  /* 0x000000010a00780c */ /* 0x000fca0003f06270 */
[----:B------:R-:W3:Y:S02]  /*10f0*/  F2I.U32.TRUNC.NTZ R94, R94 ;  /* 0x0000005e005e7305 */ /* 0x000ee4000020f000 */
[----:B------:R-:W2:Y:S01]  /*1100*/  S2UR UR36, SR_CTAID.Z ;  /* 0x00000000002479c3 */ /* 0x000ea20000002700 */
[----:B----4-:R-:W-:-:S05]  /*1110*/  IADD3 R95, PT, PT, -R95, RZ, RZ ;  /* 0x000000ff5f5f7210 */ /* 0x010fca0007ffe1ff */
[----:B-1----:R-:W-:Y:S01]  /*1120*/  IMAD R95, R3, R95, UR5 ;  /* 0x00000005035f7e24 */ /* 0x002fe2000f8e025f */
[----:B---3--:R-:W-:-:S05]  /*1130*/  IADD3 R94, PT, PT, -R94, RZ, RZ ;  /* 0x000000ff5e5e7210 */ /* 0x008fca0007ffe1ff */
[----:B--2---:R-:W-:Y:S01]  /*1140*/  IMAD R94, R2, R94, UR4 ;  /* 0x00000004025e7e24 */ /* 0x004fe2000f8e025e */
[----:B------:R-:W-:Y:S06]  /*1150*/  @!P0 BRA `(.L_x_16) ;  /* 0x0000000000b88947 */ /* 0x000fec0003800000 */
[----:B------:R-:W1:Y:S01]  /*1160*/  LDC.64 R4, c[0x0][0xb18] ;  /* 0x0002c600ff047b82 */ /* 0x000e620000000a00 */
[----:B------:R-:W-:-:S07]  /*1170*/  ISETP.NE.AND P0, PT, R10, 0x1, PT ;  /* 0x000000010a00780c */ /* 0x000fce0003f05270 */
[----:B------:R-:W2:Y:S08]  /*1180*/  LDC R9, c[0x0][0xb0c] ;  /* 0x0002c300ff097b82 */ /* 0x000eb00000000800 */
[----:B------:R-:W3:Y:S08]  /*1190*/  LDC R12, c[0x0][0x370] ;  /* 0x0000dc00ff0c7b82 */ /* 0x000ef00000000800 */
[----:B------:R-:W4:Y:S01]  /*11a0*/  LDC R11, c[0x0][0x374] ;  /* 0x0000dd00ff0b7b82 */ /* 0x000f220000000800 */
[----:B-1----:R-:W-:-:S07]  /*11b0*/  ISETP.NE.AND P1, PT, R4, 0x1, PT ;  /* 0x000000010400780c */ /* 0x002fce0003f25270 */
[----:B------:R-:W3:Y:S01]  /*11c0*/  LDC.64 R6, c[0x0][0xb10] ;  /* 0x0002c400ff067b82 */ /* 0x000ee20000000a00 */
[----:B--2---:R-:W-:-:S07]  /*11d0*/  ISETP.NE.AND P2, PT, R9, 0x1, PT ;  /* 0x000000010900780c */ /* 0x004fce0003f45270 */
[----:B------:R-:W1:Y:S08]  /*11e0*/  LDC R8, c[0x0][0xb20] ;  /* 0x0002c800ff087b82 */ /* 0x000e700000000800 */
[----:B------:R-:W2:Y:S01]  /*11f0*/  LDC.64 R2, c[0x0][0xb28] ;  /* 0x0002ca00ff027b82 */ /* 0x000ea20000000a00 */
[----:B----4-:R-:W-:-:S04]  /*1200*/  IMAD.HI.U32 R13, R11, R5, RZ ;  /* 0x000000050b0d7227 */ /* 0x010fc800078e00ff */
[----:B------:R-:W-:-:S04]  /*1210*/  IMAD.HI.U32 R5, R14, R5, RZ ;  /* 0x000000050e057227 */ /* 0x000fc800078e00ff */
[----:B---3--:R-:W-:-:S05]  /*1220*/  IMAD.HI.U32 R16, R12, R6, RZ ;  /* 0x000000060c107227 */ /* 0x008fca00078e00ff */
[-C--:B------:R-:W-:Y:S01]  /*1230*/  @P2 SHF.R.U32.HI R12, RZ, R7.reuse, R16 ;  /* 0x00000007ff0c2219 */ /* 0x080fe20000011610 */
[----:B------:R-:W-:Y:S01]  /*1240*/  IMAD.HI.U32 R16, R15, R6, RZ ;  /* 0x000000060f107227 */ /* 0x000fe200078e00ff */
[-C--:B-1----:R-:W-:Y:S02]  /*1250*/  @P1 SHF.R.U32.HI R11, RZ, R8.reuse, R13 ;  /* 0x00000008ff0b1219 */ /* 0x082fe4000001160d */
[----:B------:R-:W-:Y:S02]  /*1260*/  SHF.R.U32.HI R5, RZ, R8, R5 ;  /* 0x00000008ff057219 */ /* 0x000fe40000011605 */
[----:B------:R-:W-:Y:S02]  /*1270*/  SHF.R.U32.HI R16, RZ, R7, R16 ;  /* 0x00000007ff107219 */ /* 0x000fe40000011610 */
[----:B------:R-:W-:Y:S01]  /*1280*/  SEL R5, R14, R5, !P1 ;  /* 0x000000050e057207 */ /* 0x000fe20004800000 */
[----:B--2---:R-:W-:Y:S01]  /*1290*/  IMAD.HI.U32 R13, R11, R2, RZ ;  /* 0x000000020b0d7227 */ /* 0x004fe200078e00ff */
[----:B------:R-:W-:-:S03]  /*12a0*/  SEL R16, R15, R16, !P2 ;  /* 0x000000100f107207 */ /* 0x000fc60005000000 */
[----:B------:R-:W-:Y:S01]  /*12b0*/  IMAD.HI.U32 R6, R12, R2, RZ ;  /* 0x000000020c067227 */ /* 0x000fe200078e00ff */
[----:B------:R-:W-:-:S04]  /*12c0*/  @P0 SHF.R.U32.HI R11, RZ, R3, R13 ;  /* 0x00000003ff0b0219 */ /* 0x000fc8000001160d */
[----:B------:R-:W-:Y:S01]  /*12d0*/  @P0 SHF.R.U32.HI R12, RZ, R3, R6 ;  /* 0x00000003ff0c0219 */ /* 0x000fe20000011606 */
[----:B------:R-:W-:-:S04]  /*12e0*/  IMAD R11, R11, R10, RZ ;  /* 0x0000000a0b0b7224 */ /* 0x000fc800078e02ff */
[----:B------:R-:W-:Y:S01]  /*12f0*/  IMAD R6, R12, R10, RZ ;  /* 0x0000000a0c067224 */ /* 0x000fe200078e02ff */
[----:B------:R-:W-:-:S04]  /*1300*/  ISETP.GE.AND P1, PT, R5, R11, PT ;  /* 0x0000000b0500720c */ /* 0x000fc80003f26270 */
[----:B------:R-:W-:Y:S01]  /*1310*/  ISETP.GE.OR P1, PT, R16, R6, P1 ;  /* 0x000000061000720c */ /* 0x000fe20000f26670 */
[----:B------:R-:W-:-:S05]  /*1320*/  IMAD.HI.U32 R6, R5, R2, RZ ;  /* 0x0000000205067227 */ /* 0x000fca00078e00ff */
[----:B------:R-:W-:-:S04]  /*1330*/  SHF.R.U32.HI R6, RZ, R3, R6 ;  /* 0x00000003ff067219 */ /* 0x000fc80000011606 */
[----:B------:R-:W-:-:S03]  /*1340*/  SEL R6, R5, R6, !P0 ;  /* 0x0000000605067207 */ /* 0x000fc60004000000 */
[----:B------:R-:W-:Y:S01]  /*1350*/  @!P1 IMAD.HI.U32 R7, R16, R2, RZ ;  /* 0x0000000210079227 */ /* 0x000fe200078e00ff */
[----:B------:R-:W-:-:S04]  /*1360*/  IADD3 R2, PT, PT, -R6, RZ, RZ ;  /* 0x000000ff06027210 */ /* 0x000fc80007ffe1ff */
[----:B------:R-:W-:Y:S01]  /*1370*/  @!P1 SHF.R.U32.HI R3, RZ, R3, R7 ;  /* 0x00000003ff039219 */ /* 0x000fe20000011607 */
[----:B------:R-:W-:Y:S01]  /*1380*/  IMAD R2, R10, R2, R5 ;  /* 0x000000020a027224 */ /* 0x000fe200078e0205 */
[----:B------:R-:W-:Y:S02]  /*1390*/  IADD3 R7, PT, PT, -R5, RZ, RZ ;  /* 0x000000ff05077210 */ /* 0x000fe40007ffe1ff */
[----:B------:R-:W-:-:S03]  /*13a0*/  @!P1 SEL R3, R16, R3, !P0 ;  /* 0x0000000310039207 */ /* 0x000fc60004000000 */
[----:B------:R-:W-:Y:S02]  /*13b0*/  IMAD R7, R4, R7, R14 ;  /* 0x0000000704077224 */ /* 0x000fe400078e020e */
[--C-:B------:R-:W-:Y:S02]  /*13c0*/  @!P1 IMAD.IADD R6, R6, 0x1, -R3.reuse ;  /* 0x0000000106069824 */ /* 0x100fe400078e0a03 */
[----:B------:R-:W-:Y:S01]  /*13d0*/  @!P1 IMAD R3, R2, R12, R3 ;  /* 0x0000000c02039224 */ /* 0x000fe200078e0203 */
[----:B------:R-:W-:Y:S01]  /*13e0*/  IADD3 R2, PT, PT, -R16, RZ, RZ ;  /* 0x000000ff10027210 */ /* 0x000fe20007ffe1ff */
[----:B------:R-:W-:Y:S02]  /*13f0*/  @!P1 IMAD R5, R6, R10, R16 ;  /* 0x0000000a06059224 */ /* 0x000fe400078e0210 */
[----:B------:R-:W-:Y:S02]  /*1400*/  @!P1 IMAD.MOV.U32 R16, RZ, RZ, R3 ;  /* 0x000000ffff109224 */ /* 0x000fe400078e0003 */
[----:B------:R-:W-:-:S02]  /*1410*/  IMAD R2, R9, R2, R15 ;  /* 0x0000000209027224 */ /* 0x000fc400078e020f */
[----:B------:R-:W-:Y:S02]  /*1420*/  IMAD R14, R5, R4, R7 ;  /* 0x00000004050e7224 */ /* 0x000fe400078e0207 */
[----:B------:R-:W-:Y:S02]  /*1430*/  IMAD R15, R16, R9, R2 ;  /* 0x00000009100f7224 */ /* 0x000fe400078e0202 */
.L_x_16:
[----:B------:R-:W1:Y:S01]  /*1440*/  LDCU UR4, c[0x0][0xb30] ;  /* 0x00016600ff0477ac */ /* 0x000e620008000800 */
[----:B------:R-:W2:Y:S08]  /*1450*/  S2UR UR37, SR_CgaCtaId ;  /* 0x00000000002579c3 */ /* 0x000eb00000008800 */
[----:B------:R-:W3:Y:S01]  /*1460*/  LDC R40, c[0x0][0xb24] ;  /* 0x0002c900ff287b82 */ /* 0x000ee20000000800 */
[----:B-1----:R-:W-:-:S09]  /*1470*/  UISETP.NE.AND UP1, UPT, UR4, 0x1, UPT ;  /* 0x000000010400788c */ /* 0x002fd2000bf25270 */
[----:B--2---:R-:W-:Y:S05]  /*1480*/  BRA.U UP1, `(.L_x_17) ;  /* 0x0000000101407547 */ /* 0x004fea000b800000 */
[----:B------:R-:W1:Y:S08]  /*1490*/  LDC.64 R4, c[0x0][0xb10] ;  /* 0x0002c400ff047b82 */ /* 0x000e700000000a00 */
[----:B------:R-:W2:Y:S08]  /*14a0*/  LDC.64 R2, c[0x0][0xb18] ;  /* 0x0002c600ff027b82 */ /* 0x000eb00000000a00 */
[----:B------:R-:W4:Y:S08]  /*14b0*/  LDC R6, c[0x0][0xb20] ;  /* 0x0002c800ff067b82 */ /* 0x000f300000000800 */
[----:B------:R-:W3:Y:S01]  /*14c0*/  LDC R7, c[0x0][0xb0c] ;  /* 0x0002c300ff077b82 */ /* 0x000ee20000000800 */
[----:B-1----:R-:W-:-:S05]  /*14d0*/  IMAD.HI.U32 R4, R15, R4, RZ ;  /* 0x000000040f047227 */ /* 0x002fca00078e00ff */
[----:B------:R-:W-:Y:S01]  /*14e0*/  SHF.R.U32.HI R4, RZ, R5, R4 ;  /* 0x00000005ff047219 */ /* 0x000fe20000011604 */
[----:B--2---:R-:W-:Y:S01]  /*14f0*/  IMAD.HI.U32 R3, R14, R3, RZ ;  /* 0x000000030e037227 */ /* 0x004fe200078e00ff */
[----:B------:R-:W-:-:S04]  /*1500*/  ISETP.NE.AND P0, PT, R2, 0x1, PT ;  /* 0x000000010200780c */ /* 0x000fc80003f05270 */
[----:B----4-:R-:W-:-:S04]  /*1510*/  SHF.R.U32.HI R3, RZ, R6, R3 ;  /* 0x00000006ff037219 */ /* 0x010fc80000011603 */
[----:B------:R-:W-:Y:S02]  /*1520*/  SEL R3, R14, R3, !P0 ;  /* 0x000000030e037207 */ /* 0x000fe40004000000 */
[----:B---3--:R-:W-:-:S04]  /*1530*/  ISETP.NE.AND P1, PT, R7, 0x1, PT ;  /* 0x000000010700780c */ /* 0x008fc80003f25270 */
[----:B------:R-:W-:-:S05]  /*1540*/  SEL R4, R15, R4, !P1 ;  /* 0x000000040f047207 */ /* 0x000fca0004800000 */
[----:B------:R-:W-:Y:S02]  /*1550*/  IMAD.IADD R5, R3, 0x1, -R4 ;  /* 0x0000000103057824 */ /* 0x000fe400078e0a04 */
[----:B------:R-:W-:Y:S02]  /*1560*/  IMAD.IADD R3, R4, 0x1, -R3 ;  /* 0x0000000104037824 */ /* 0x000fe400078e0a03 */
[----:B------:R-:W-:Y:S02]  /*1570*/  IMAD R15, R5, R7, R15 ;  /* 0x00000007050f7224 */ /* 0x000fe400078e020f */
[----:B------:R-:W-:-:S07]  /*1580*/  IMAD R14, R3, R2, R14 ;  /* 0x00000002030e7224 */ /* 0x000fce00078e020e */
.L_x_17:
[----:B------:R-:W-:Y:S01]  /*1590*/  BAR.SYNC.DEFER_BLOCKING 0x0 ;  /* 0x0000000000007b1d */ /* 0x000fe20000010000 */
[----:B------:R-:W-:Y:S01]  /*15a0*/  UISETP.NE.AND UP1, UPT, UR8, 0x2, UPT ;  /* 0x000000020800788c */ /* 0x000fe2000bf25270 */
[----:B------:R-:W-:Y:S02]  /*15b0*/  ISETP.NE.OR P5, PT, R0, 0x2, !P5 ;  /* 0x000000020000780c */ /* 0x000fe40006fa5670 */
[----:B------:R-:W-:-:S06]  /*15c0*/  LOP3.LUT R2, R108, 0x1f, RZ, 0xc0, !PT ;  /* 0x0000001f6c027812 */ /* 0x000fcc00078ec0ff */
[----:B------:R-:W-:Y:S05]  /*15d0*/  BRA.U UP1, `(.L_x_18) ;  /* 0x00000019019c7547 */ /* 0x000fea000b800000 */
[----:B------:R-:W1:Y:S01]  /*15e0*/  LDCU UR13, c[0x0][0x38c] ;  /* 0x00007180ff0d77ac */ /* 0x000e620008000800 */
[----:B------:R-:W2:Y:S01]  /*15f0*/  LDC R8, c[0x0][0x370] ;  /* 0x0000dc00ff087b82 */ /* 0x000ea20000000800 */
[----:B------:R-:W-:Y:S01]  /*1600*/  PLOP3.LUT P1, PT, PT, PT, UP2, 0x80, 0x8 ;  /* 0x000000000008781c */ /* 0x000fe20003f2f028 */
[----:B------:R-:W-:Y:S01]  /*1610*/  IMAD.MOV.U32 R17, RZ, RZ, 0x1 ;  /* 0x00000001ff117424 */ /* 0x000fe200078e00ff */
[----:B------:R-:W-:Y:S01]  /*1620*/  ISETP.EQ.OR P4, PT, R2, RZ, P5 ;  /* 0x000000ff0200720c */ /* 0x000fe20002f82670 */
[----:B------:R-:W-:Y:S01]  /*1630*/  IMAD.MOV.U32 R16, RZ, RZ, RZ ;  /* 0x000000ffff107224 */ /* 0x000fe200078e00ff */
[----:B------:R-:W-:Y:S02]  /*1640*/  PLOP3.LUT P1, PT, P1, PT, PT, 0x8, 0x80 ;  /* 0x000000000080781c */ /* 0x000fe40000f2e170 */
[----:B------:R-:W-:Y:S01]  /*1650*/  CS2R R12, SRZ ;  /* 0x00000000000c7805 */ /* 0x000fe2000001ff00 */
[----:B------:R-:W-:Y:S01]  /*1660*/  IMAD.MOV.U32 R11, RZ, RZ, 0x1 ;  /* 0x00000001ff0b7424 */ /* 0x000fe200078e00ff */
[----:B------:R-:W4:Y:S01]  /*1670*/  LDC R0, c[0x0][0x374] ;  /* 0x0000dd00ff007b82 */ /* 0x000f220000000800 */
[----:B------:R-:W2:Y:S01]  /*1680*/  LDCU.64 UR22, c[0x0][0x348] ;  /* 0x00006900ff1677ac */ /* 0x000ea20008000a00 */
[----:B------:R-:W-:Y:S01]  /*1690*/  UMOV UR6, URZ ;  /* 0x000000ff00067c82 */ /* 0x000fe20008000000 */
[----:B-1----:R-:W-:-:S04]  /*16a0*/  UIADD3 UR5, UPT, UPT, UR13, 0x1f, URZ ;  /* 0x0000001f0d057890 */ /* 0x002fc8000fffe0ff */
[----:B------:R-:W-:-:S04]  /*16b0*/  USHF.R.S32.HI UR4, URZ, 0x1f, UR5 ;  /* 0x0000001fff047899 */ /* 0x000fc80008011405 */
[----:B------:R-:W-:-:S04]  /*16c0*/  ULEA.HI UR4, UR4, UR5, URZ, 0x5 ;  /* 0x0000000504047291 */ /* 0x000fc8000f8f28ff */
[----:B------:R-:W-:Y:S02]  /*16d0*/  USHF.R.S32.HI UR15, URZ, 0x5, UR4 ;  /* 0x00000005ff0f7899 */ /* 0x000fe40008011404 */
[----:B------:R-:W-:Y:S02]  /*16e0*/  UIADD3 UR4, UPT, UPT, UR13, -0x1, URZ ;  /* 0xffffffff0d047890 */ /* 0x000fe4000fffe0ff */
[----:B------:R-:W-:Y:S02]  /*16f0*/  UISETP.LT.U32.AND UP0, UPT, UR15, 0x14, UPT ;  /* 0x000000140f00788c */ /* 0x000fe4000bf01070 */
[----:B------:R-:W-:Y:S02]  /*1700*/  UISETP.GE.U32.AND UP1, UPT, UR4, -0x3f, UPT ;  /* 0xffffffc10400788c */ /* 0x000fe4000bf26070 */
[----:B------:R-:W-:Y:S02]  /*1710*/  USEL UR14, UR15, 0x14, UP0 ;  /* 0x000000140f0e7887 */ /* 0x000fe40008000000 */
[----:B------:R-:W-:-:S02]  /*1720*/  UIADD3 UR13, UPT, UPT, UR13, 0x3e, URZ ;  /* 0x0000003e0d0d7890 */ /* 0x000fc4000fffe0ff */
[----:B------:R-:W-:Y:S02]  /*1730*/  UIADD3 UR5, UPT, UPT, UR14, -0x1, URZ ;  /* 0xffffffff0e057890 */ /* 0x000fe4000fffe0ff */
[----:B------:R-:W-:-:S03]  /*1740*/  UIADD3 UR7, UPT, UPT, UR15, -UR14, URZ ;  /* 0x8000000e0f077290 */ /* 0x000fc6000fffe0ff */
[----:B------:R-:W-:-:S04]  /*1750*/  @UP1 UIADD3 UR5, UPT, UPT, UR14, URZ, URZ ;  /* 0x000000ff0e051290 */ /* 0x000fc8000fffe0ff */
[----:B--2---:R-:W-:-:S12]  /*1760*/  UIADD3 UR5, UPT, UPT, UR5, 0x1, URZ ;  /* 0x0000000105057890 */ /* 0x004fd8000fffe0ff */
.L_x_36:
[----:B------:R-:W-:Y:S01]  /*1770*/  UISETP.NE.AND UP0, UPT, UR37, URZ, UPT ;  /* 0x000000ff2500728c */ /* 0x000fe2000bf05270 */
[----:B------:R-:W1:Y:S08]  /*1780*/  S2UR UR37, SR_CgaCtaId ;  /* 0x00000000002579c3 */ /* 0x000e700000008800 */
[----:B------:R-:W-:Y:S05]  /*1790*/  BRA.U UP0, `(.L_x_19) ;  /* 0x0000000100347547 */ /* 0x000fea000b800000 */
[----:B------:R-:W2:Y:S01]  /*17a0*/  S2R R2, SR_CgaCtaId ;  /* 0x0000000000027919 */ /* 0x000ea20000008800 */
[----:B------:R-:W-:-:S04]  /*17b0*/  MOV R3, 0x400 ;  /* 0x0000040000037802 */ /* 0x000fc80000000f00 */
[----:B--2---:R-:W-:Y:S02]  /*17c0*/  LEA R2, R2, R3, 0x18 ;  /* 0x0000000302027211 */ /* 0x004fe400078ec0ff */
[----:B------:R-:W-:-:S03]  /*17d0*/  SHF.L.U32 R3, R11, 0x1f, RZ ;  /* 0x0000001f0b037819 */ /* 0x000fc600000006ff */
[----:B------:R-:W-:-:S04]  /*17e0*/  IMAD R2, R12, 0x8, R2 ;  /* 0x000000080c027824 */ /* 0x000fc800078e0202 */
[----:B------:R-:W2:Y:S02]  /*17f0*/  SYNCS.PHASECHK.TRANS64.TRYWAIT P0, [R2+URZ+0x200], R3 ;  /* 0x00020003020075a7 */ /* 0x000ea400080011ff */
[----:B--2---:R-:W-:Y:S05]  /*1800*/  @!P0 BRA `(.L_x_20) ;  /* 0x0000008000708947 */ /* 0x004fea0003800000 */
.L_x_142:
[----:B------:R-:W-:Y:S01]  /*1810*/  VIADD R12, R12, 0x1 ;  /* 0x000000010c0c7836 */ /* 0x000fe20000000000 */
[----:B------:R2:W-:Y:S04]  /*1820*/  SYNCS.ARRIVE.TRANS64.A1T0 RZ, [R2+URZ+0x1f0], RZ ;  /* 0x0001f0ff02ff79a7 */ /* 0x0005e800081000ff */
[----:B------:R-:W-:-:S04]  /*1830*/  ISETP.NE.AND P0, PT, R12, 0x2, PT ;  /* 0x000000020c00780c */ /* 0x000fc80003f05270 */
[----:B------:R-:W-:Y:S02]  /*1840*/  SEL R12, R12, RZ, P0 ;  /* 0x000000ff0c0c7207 */ /* 0x000fe40000000000 */
[----:B--2---:R-:W-:-:S04]  /*1850*/  SEL R2, RZ, 0x1, P0 ;  /* 0x00000001ff027807 */ /* 0x004fc80000000000 */
[----:B------:R-:W-:-:S07]  /*1860*/  LOP3.LUT R11, R11, R2, RZ, 0x3c, !PT ;  /* 0x000000020b0b7212 */ /* 0x000fce00078e3cff */
.L_x_19:
[----:B------:R-:W-:Y:S01]  /*1870*/  UMOV UR4, 0x400 ;  /* 0x0000040000047882 */ /* 0x000fe20000000000 */
[----:B------:R-:W-:Y:S01]  /*1880*/  SHF.L.U32 R2, R17, 0x1f, RZ ;  /* 0x0000001f11027819 */ /* 0x000fe200000006ff */
[----:B-1----:R-:W-:Y:S01]  /*1890*/  ULEA UR4, UR37, UR4, 0x18 ;  /* 0x0000000425047291 */ /* 0x002fe2000f8ec0ff */
[----:B------:R-:W-:Y:S01]  /*18a0*/  R2UR UR35, R15 ;  /* 0x000000000f2372ca */ /* 0x000fe200000e0000 */
[----:B------:R-:W-:Y:S01]  /*18b0*/  UISETP.GE.U32.AND UP0, UPT, UR13, 0x3f, UPT ;  /* 0x0000003f0d00788c */ /* 0x000fe2000bf06070 */
[----:B------:R-:W-:Y:S01]  /*18c0*/  R2UR UR11, R14 ;  /* 0x000000000e0b72ca */ /* 0x000fe200000e0000 */
[----:B------:R-:W-:Y:S01]  /*18d0*/  ULEA UR8, UR6, UR4, 0x3 ;  /* 0x0000000406087291 */ /* 0x000fe2000f8e18ff */
[----:B------:R-:W-:-:S08]  /*18e0*/  UMOV UR24, URZ ;  /* 0x000000ff00187c82 */ /* 0x000fd00008000000 */
[----:B------:R1:W2:Y:S01]  /*18f0*/  SYNCS.PHASECHK.TRANS64.TRYWAIT P0, [UR8+0xa0], R2 ;  /* 0x0000a002ff0075a7 */ /* 0x0002a20008001108 */
[----:B------:R-:W-:Y:S02]  /*1900*/  USHF.L.U32 UR35, UR35, 0x6, URZ ;  /* 0x0000000623237899 */ /* 0x000fe400080006ff */
[----:B------:R-:W-:Y:S01]  /*1910*/  USHF.L.U32 UR11, UR11, 0x8, URZ ;  /* 0x000000080b0b7899 */ /* 0x000fe200080006ff */
[----:B------:R-:W-:Y:S11]  /*1920*/  BRA.U !UP0, `(.L_x_21) ;  /* 0x0000000108a87547 */ /* 0x000ff6000b800000 */
[----:B------:R-:W-:Y:S01]  /*1930*/  UMOV UR16, URZ ;  /* 0x000000ff00107c82 */ /* 0x000fe20008000000 */
[----:B------:R-:W-:-:S05]  /*1940*/  UMOV UR17, UR6 ;  /* 0x0000000600117c82 */ /* 0x000fca0008000000 */
.L_x_26:
[----:B-1----:R-:W-:Y:S01]  /*1950*/  ULEA UR33, UR17, UR4, 0x3 ;  /* 0x0000000411217291 */ /* 0x002fe2000f8e18ff */
[----:B--2---:R-:W-:Y:S01]  /*1960*/  @!P5 MOV R3, 0x2800 ;  /* 0x000028000003d802 */ /* 0x004fe20000000f00 */
[----:B--2---:R-:W-:Y:S10]  /*1970*/  @P0 BRA `(.L_x_22) ;  /* 0x00000000000c0947 */ /* 0x004ff40003800000 */
[----:B------:R-:W-:-:S04]  /*1980*/  SHF.L.U32 R4, R17, 0x1f, RZ ;  /* 0x0000001f11047819 */ /* 0x000fc800000006ff */
[----:B------:R-:W2:Y:S02]  /*1990*/  SYNCS.PHASECHK.TRANS64.TRYWAIT P0, [UR33+0xa0], R4 ;  /* 0x0000a004ff0075a7 */ /* 0x000ea40008001121 */
[----:B--2---:R-:W-:Y:S05]  /*19a0*/  @!P0 BRA `(.L_x_23) ;  /* 0x00000080001c8947 */ /* 0x004fea0003800000 */
.L_x_22:
[----:B------:R2:W-:Y:S01]  /*19b0*/  @!P5 SYNCS.ARRIVE.TRANS64 RZ, [UR33], R3 ;  /* 0x00000003ffffd9a7 */ /* 0x0005e20008000021 */
[----:B------:R-:W-:Y:S04]  /*19c0*/  BSSY.RECONVERGENT B0, `(.L_x_24) ;  /* 0x0000003000007945 */ /* 0x000fe80003800200 */
[----:B------:R-:W-:Y:S05]  /*19d0*/  @P4 BRA `(.L_x_25) ;  /* 0x0000000000044947 */ /* 0x000fea0003800000 */
[----:B------:R-:W-:Y:S05]  /*19e0*/  BPT.TRAP 0x1 ;  /* 0x000000040000795c */ /* 0x000fea0000300000 */
.L_x_25:
[----:B------:R-:W-:Y:S05]  /*19f0*/  BSYNC.RECONVERGENT B0 ;  /* 0x0000000000007941 */ /* 0x000fea0003800200 */
.L_x_24:
[----:B------:R-:W-:Y:S02]  /*1a00*/  UIADD3 UR6, UPT, UPT, UR17, 0x1, URZ ;  /* 0x0000000111067890 */ /* 0x000fe4000fffe0ff */
[----:B------:R-:W-:Y:S02]  /*1a10*/  ULEA UR32, UR17, UR4, 0xb ;  /* 0x0000000411207291 */ /* 0x000fe4000f8e58ff */
[----:B------:R-:W-:Y:S02]  /*1a20*/  UISETP.NE.AND UP0, UPT, UR6, 0x14, UPT ;  /* 0x000000140600788c */ /* 0x000fe4000bf05270 */
[----:B------:R-:W-:Y:S02]  /*1a30*/  UIADD3 UR26, UP1, UPT, UR22, 0x80, URZ ;  /* 0x00000080161a7890 */ /* 0x000fe4000ff3e0ff */
[----:B------:R-:W-:Y:S02]  /*1a40*/  USEL UR9, URZ, 0x1, UP0 ;  /* 0x00000001ff097887 */ /* 0x000fe40008000000 */
[----:B------:R-:W-:-:S02]  /*1a50*/  USEL UR6, UR6, URZ, UP0 ;  /* 0x000000ff06067287 */ /* 0x000fc40008000000 */
[----:B------:R-:W-:Y:S02]  /*1a60*/  UIADD3 UR20, UP0, UPT, UR22, 0x180, URZ ;  /* 0x0000018016147890 */ /* 0x000fe4000ff1e0ff */
[----:B------:R-:W-:Y:S01]  /*1a70*/  ULEA UR8, UR6, UR4, 0x3 ;  /* 0x0000000406087291 */ /* 0x000fe2000f8e18ff */
[----:B------:R-:W-:Y:S01]  /*1a80*/  LOP3.LUT R17, R17, UR9, RZ, 0x3c, !PT ;  /* 0x0000000911117c12 */ /* 0x000fe2000f8e3cff */
[----:B------:R-:W-:Y:S02]  /*1a90*/  USHF.L.U32 UR34, UR16, 0x5, URZ ;  /* 0x0000000510227899 */ /* 0x000fe400080006ff */
[----:B------:R-:W-:Y:S01]  /*1aa0*/  UIADD3.X UR27, UPT, UPT, URZ, UR23, URZ, UP1, !UPT ;  /* 0x00000017ff1b7290 */ /* 0x000fe20008ffe4ff */
[----:B-1----:R-:W-:Y:S01]  /*1ab0*/  SHF.L.U32 R2, R17, 0x1f, RZ ;  /* 0x0000001f11027819 */ /* 0x002fe200000006ff */
[----:B------:R-:W-:Y:S02]  /*1ac0*/  UIADD3 UR32, UPT, UPT, UR32, 0x6600, URZ ;  /* 0x0000660020207890 */ /* 0x000fe4000fffe0ff */
[----:B------:R-:W-:Y:S01]  /*1ad0*/  UIADD3.X UR21, UPT, UPT, URZ, UR23, URZ, UP0, !UPT ;  /* 0x00000017ff157290 */ /* 0x000fe200087fe4ff */
[----:B------:R1:W1:Y:S01]  /*1ae0*/  SYNCS.PHASECHK.TRANS64.TRYWAIT P0, [UR8+0xa0], R2 ;  /* 0x0000a002ff0075a7 */ /* 0x0002620008001108 */
[----:B------:R-:W-:Y:S01]  /*1af0*/  ULEA UR8, UR17, UR4, 0xd ;  /* 0x0000000411087291 */ /* 0x000fe2000f8e68ff */
[----:B------:R-:W-:Y:S01]  /*1b00*/  UMOV UR18, 0x0 ;  /* 0x0000000000127882 */ /* 0x000fe20000000000 */
[----:B------:R-:W-:-:S02]  /*1b10*/  UMOV UR19, 0x10000000 ;  /* 0x1000000000137882 */ /* 0x000fc40000000000 */
[----:B------:R-:W-:Y:S01]  /*1b20*/  UIADD3 UR8, UPT, UPT, UR8, 0x10600, URZ ;  /* 0x0001060008087890 */ /* 0x000fe2000fffe0ff */
[----:B------:R1:W-:Y:S01]  /*1b30*/  UTMALDG.3D [UR32], [UR26], desc[UR18] ;  /* 0x000012201a0075b4 */ /* 0x0003e20008011000 */
[----:B------:R-:W-:Y:S01]  /*1b40*/  UMOV UR12, UR36 ;  /* 0x00000024000c7c82 */ /* 0x000fe20008000000 */
[----:B------:R-:W-:Y:S01]  /*1b50*/  UMOV UR9, UR33 ;  /* 0x0000002100097c82 */ /* 0x000fe20008000000 */
[----:B------:R-:W-:Y:S01]  /*1b60*/  UMOV UR10, UR34 ;  /* 0x00000022000a7c82 */ /* 0x000fe20008000000 */
[----:B------:R-:W-:Y:S01]  /*1b70*/  UIADD3 UR16, UPT, UPT, UR16, 0x1, URZ ;  /* 0x0000000110107890 */ /* 0x000fe2000fffe0ff */
[----:B------:R-:W-:Y:S01]  /*1b80*/  UMOV UR24, UR5 ;  /* 0x0000000500187c82 */ /* 0x000fe20008000000 */
[----:B------:R-:W-:Y:S02]  /*1b90*/  UMOV UR17, UR6 ;  /* 0x0000000600117c82 */ /* 0x000fe40008000000 */
[----:B------:R1:W-:Y:S01]  /*1ba0*/  UTMALDG.3D [UR8], [UR20], desc[UR18] ;  /* 0x00001208140075b4 */ /* 0x0003e20008011000 */
[----:B------:R-:W-:-:S09]  /*1bb0*/  UISETP.NE.AND UP0, UPT, UR16, UR5, UPT ;  /* 0x000000051000728c */ /* 0x000fd2000bf05270 */
[----:B------:R-:W-:Y:S05]  /*1bc0*/  BRA.U UP0, `(.L_x_26) ;  /* 0xfffffffd00607547 */ /* 0x000fea000b83ffff */
.L_x_21:
[----:B-1----:R-:W-:Y:S01]  /*1bd0*/  ULEA UR8, UR6, UR4, 0x3 ;  /* 0x0000000406087291 */ /* 0x002fe2000f8e18ff */
[----:B------:R-:W-:Y:S01]  /*1be0*/  SHF.L.U32 R2, R17, 0x1f, RZ ;  /* 0x0000001f11027819 */ /* 0x000fe200000006ff */
[----:B------:R-:W-:Y:S01]  /*1bf0*/  @!P1 SYNCS.ARRIVE.TRANS64.A1T0 RZ, [UR4+0x188], RZ ;  /* 0x000188ffffff99a7 */ /* 0x000fe20008100004 */
[----:B------:R-:W-:-:S06]  /*1c00*/  UISETP.GT.AND UP0, UPT, UR15, UR14, UPT ;  /* 0x0000000e0f00728c */ /* 0x000fcc000bf04270 */
[----:B--2---:R1:W2:Y:S03]  /*1c10*/  SYNCS.PHASECHK.TRANS64.TRYWAIT P0, [UR8+0xa0], R2 ;  /* 0x0000a002ff0075a7 */ /* 0x0042a60008001108 */
[----:B------:R-:W-:Y:S05]  /*1c20*/  BRA.U !UP0, `(.L_x_27) ;  /* 0x0000000108ac7547 */ /* 0x000fea000b800000 */
[----:B------:R-:W-:Y:S01]  /*1c30*/  UIADD3 UR21, UPT, UPT, UR7, UR24, URZ ;  /* 0x0000001807157290 */ /* 0x000fe2000fffe0ff */
[----:B------:R-:W-:-:S11]  /*1c40*/  UMOV UR25, UR6 ;  /* 0x0000000600197c82 */ /* 0x000fd60008000000 */
.L_x_32:
[----:B-1----:R-:W-:Y:S01]  /*1c50*/  ULEA UR17, UR25, UR4, 0x3 ;  /* 0x0000000419117291 */ /* 0x002fe2000f8e18ff */
[----:B--2---:R-:W-:Y:S01]  /*1c60*/  @!P5 MOV R3, 0x2800 ;  /* 0x000028000003d802 */ /* 0x004fe20000000f00 */
[----:B--2---:R-:W-:Y:S10]  /*1c70*/  @P0 BRA `(.L_x_28) ;  /* 0x00000000000c0947 */ /* 0x004ff40003800000 */
[----:B------:R-:W-:-:S04]  /*1c80*/  SHF.L.U32 R4, R17, 0x1f, RZ ;  /* 0x0000001f11047819 */ /* 0x000fc800000006ff */
[----:B------:R-:W2:Y:S02]  /*1c90*/  SYNCS.PHASECHK.TRANS64.TRYWAIT P0, [UR17+0xa0], R4 ;  /* 0x0000a004ff0075a7 */ /* 0x000ea40008001111 */
[----:B--2---:R-:W-:Y:S05]  /*1ca0*/  @!P0 BRA `(.L_x_29) ;  /* 0x0000007c00748947 */ /* 0x004fea0003800000 */
.L_x_28:
[----:B------:R2:W-:Y:S01]  /*1cb0*/  @!P5 SYNCS.ARRIVE.TRANS64 RZ, [UR17], R3 ;  /* 0x00000003ffffd9a7 */ /* 0x0005e20008000011 */
[----:B------:R-:W-:Y:S04]  /*1cc0*/  BSSY.RECONVERGENT B0, `(.L_x_30) ;  /* 0x0000003000007945 */ /* 0x000fe80003800200 */
[----:B------:R-:W-:Y:S05]  /*1cd0*/  @P4 BRA `(.L_x_31) ;  /* 0x0000000000044947 */ /* 0x000fea0003800000 */
[----:B------:R-:W-:Y:S05]  /*1ce0*/  BPT.TRAP 0x1 ;  /* 0x000000040000795c */ /* 0x000fea0000300000 */
.L_x_31:
[----:B------:R-:W-:Y:S05]  /*1cf0*/  BSYNC.RECONVERGENT B0 ;  /* 0x0000000000007941 */ /* 0x000fea0003800200 */
.L_x_30:
        /* <DEDUP_REMOVED lines=10> */
[----:B------:R-:W-:Y:S01]  /*1da0*/  UIADD3 UR16, UPT, UPT, UR16, 0x6600, URZ ;  /* 0x0000660010107890 */ /* 0x000fe2000fffe0ff */
[----:B-1----:R-:W-:Y:S01]  /*1db0*/  SHF.L.U32 R2, R17, 0x1f, RZ ;  /* 0x0000001f11027819 */ /* 0x002fe200000006ff */
[----:B------:R-:W-:Y:S02]  /*1dc0*/  UIADD3.X UR31, UPT, UPT, URZ, UR23, URZ, UP1, !UPT ;  /* 0x00000017ff1f7290 */ /* 0x000fe40008ffe4ff */
[----:B------:R-:W-:Y:S01]  /*1dd0*/  UIADD3.X UR29, UPT, UPT, URZ, UR23, URZ, UP0, !UPT ;  /* 0x00000017ff1d7290 */ /* 0x000fe200087fe4ff */
[----:B------:R1:W1:Y:S01]  /*1de0*/  SYNCS.PHASECHK.TRANS64.TRYWAIT P0, [UR8+0xa0], R2 ;  /* 0x0000a002ff0075a7 */ /* 0x0002620008001108 */
[----:B------:R-:W-:Y:S01]  /*1df0*/  ULEA UR8, UR25, UR4, 0xd ;  /* 0x0000000419087291 */ /* 0x000fe2000f8e68ff */
[----:B------:R-:W-:Y:S01]  /*1e00*/  UMOV UR26, 0x0 ;  /* 0x00000000001a7882 */ /* 0x000fe20000000000 */
[----:B------:R-:W-:-:S02]  /*1e10*/  UMOV UR27, 0x10000000 ;  /* 0x10000000001b7882 */ /* 0x000fc40000000000 */
[----:B------:R-:W-:Y:S01]  /*1e20*/  UIADD3 UR8, UPT, UPT, UR8, 0x10600, URZ ;  /* 0x0001060008087890 */ /* 0x000fe2000fffe0ff */
[----:B------:R-:W-:Y:S01]  /*1e30*/  UMOV UR19, UR35 ;  /* 0x0000002300137c82 */ /* 0x000fe20008000000 */
[----:B------:R-:W-:Y:S01]  /*1e40*/  UMOV UR20, UR36 ;  /* 0x0000002400147c82 */ /* 0x000fe20008000000 */
[----:B------:R-:W-:Y:S01]  /*1e50*/  UMOV UR12, UR36 ;  /* 0x00000024000c7c82 */ /* 0x000fe20008000000 */
[----:B------:R-:W-:Y:S01]  /*1e60*/  UMOV UR9, UR17 ;  /* 0x0000001100097c82 */ /* 0x000fe20008000000 */
[----:B------:R-:W-:Y:S01]  /*1e70*/  UMOV UR10, UR18 ;  /* 0x00000012000a7c82 */ /* 0x000fe20008000000 */
[----:B------:R1:W-:Y:S01]  /*1e80*/  UTMALDG.3D [UR16], [UR30], desc[UR26] ;  /* 0x00001a101e0075b4 */ /* 0x0003e20008011000 */
[----:B------:R-:W-:Y:S01]  /*1e90*/  UIADD3 UR24, UPT, UPT, UR24, 0x1, URZ ;  /* 0x0000000118187890 */ /* 0x000fe2000fffe0ff */
[----:B------:R-:W-:-:S03]  /*1ea0*/  UMOV UR25, UR6 ;  /* 0x0000000600197c82 */ /* 0x000fc60008000000 */
[----:B------:R-:W-:Y:S01]  /*1eb0*/  UISETP.NE.AND UP0, UPT, UR24, UR21, UPT ;  /* 0x000000151800728c */ /* 0x000fe2000bf05270 */
[----:B------:R1:W-:Y:S08]  /*1ec0*/  UTMALDG.3D [UR8], [UR28], desc[UR26] ;  /* 0x00001a081c0075b4 */ /* 0x0003f00008011000 */
[----:B------:R-:W-:Y:S05]  /*1ed0*/  BRA.U UP0, `(.L_x_32) ;  /* 0xfffffffd005c7547 */ /* 0x000fea000b83ffff */
.L_x_27:
[C---:B-1----:R-:W-:Y:S01]  /*1ee0*/  LEA R2, R16.reuse, UR4, 0x3 ;  /* 0x0000000410027c11 */ /* 0x042fe2000f8e18ff */
[----:B------:R-:W-:Y:S01]  /*1ef0*/  NOP ;  /* 0x0000000000007918 */ /* 0x000fe20000000000 */
[----:B--2---:R-:W-:Y:S02]  /*1f00*/  SHF.L.U32 R3, R13, 0x1f, RZ ;  /* 0x0000001f0d037819 */ /* 0x004fe400000006ff */
[----:B------:R-:W-:Y:S02]  /*1f10*/  LEA R4, R16, UR4, 0x4 ;  /* 0x0000000410047c11 */ /* 0x000fe4000f8e20ff */
[----:B------:R-:W1:Y:S02]  /*1f20*/  SYNCS.PHASECHK.TRANS64.TRYWAIT P0, [R2+URZ+0x190], R3 ;  /* 0x00019003020075a7 */ /* 0x000e6400080011ff */
[----:B-1----:R-:W-:Y:S05]  /*1f30*/  @!P0 BRA `(.L_x_33) ;  /* 0x0000007800e88947 */ /* 0x002fea0003800000 */
.L_x_145:
[----:B------:R-:W2:Y:S01]  /*1f40*/  LDS.128 R4, [R4+0x220] ;  /* 0x0002200004047984 */ /* 0x000ea20000000c00 */
[----:B---3--:R-:W-:Y:S01]  /*1f50*/  ISETP.GE.AND P0, PT, R40, 0x1, PT ;  /* 0x000000012800780c */ /* 0x008fe20003f06270 */
[----:B-1----:R-:W-:Y:S01]  /*1f60*/  VIADD R2, R2, 0x1a0 ;  /* 0x000001a002027836 */ /* 0x002fe20000000000 */
[----:B------:R-:W-:Y:S01]  /*1f70*/  @!PT LDS RZ, [RZ] ;  /* 0x00000000fffff984 */ /* 0x000fe20000000800 */
[----:B------:R-:W-:Y:S01]  /*1f80*/  @!PT LDS RZ, [RZ] ;  /* 0x00000000fffff984 */ /* 0x000fe20000000800 */
[----:B------:R-:W-:Y:S01]  /*1f90*/  @!PT LDS RZ, [RZ] ;  /* 0x00000000fffff984 */ /* 0x000fe20000000800 */
[----:B------:R-:W-:Y:S01]  /*1fa0*/  @!PT LDS RZ, [RZ] ;  /* 0x00000000fffff984 */ /* 0x000fe20000000800 */
[----:B------:R1:W-:Y:S06]  /*1fb0*/  MEMBAR.ALL.CTA ;  /* 0x0000000000007992 */ /* 0x0003ec0000008000 */
[----:B-1----:R-:W1:Y:S01]  /*1fc0*/  FENCE.VIEW.ASYNC.S ;  /* 0x00000000000073c6 */ /* 0x002e620000000000 */
[----:B------:R-:W-:-:S04]  /*1fd0*/  PRMT R2, RZ, 0x654, R2 ;  /* 0x00000654ff027816 */ /* 0x000fc80000000002 */
[----:B-1----:R1:W-:Y:S01]  /*1fe0*/  SYNCS.ARRIVE.TRANS64.RED.A1T0 RZ, [R2+URZ], RZ ;  /* 0x000000ff02ff79a7 */ /* 0x0023e200081004ff */
[----:B--2---:R-:W-:-:S13]  /*1ff0*/  LOP3.LUT P2, RZ, R6, 0x1, RZ, 0xc0, !PT ;  /* 0x0000000106ff7812 */ /* 0x004fda000784c0ff */
[----:B------:R-:W-:Y:S01]  /*2000*/  @P2 SHF.R.U32.HI R3, RZ, 0x10, R5 ;  /* 0x00000010ff032819 */ /* 0x000fe20000011605 */
[----:B------:R-:W-:Y:S01]  /*2010*/  VOTEU.ANY UP0, P2 ;  /* 0x0000000000ff7886 */ /* 0x000fe20001000100 */
[----:B------:R-:W-:Y:S02]  /*2020*/  @P2 MOV R10, R4 ;  /* 0x00000004000a2202 */ /* 0x000fe40000000f00 */
[----:B------:R-:W-:Y:S02]  /*2030*/  @P2 R2UR.BROADCAST UR8, R3 ;  /* 0x00000000030822ca */ /* 0x000fe400008e0000 */
[----:B------:R-:W-:-:S11]  /*2040*/  @P2 LOP3.LUT R9, R5, 0xffff, RZ, 0xc0, !PT ;  /* 0x0000ffff05092812 */ /* 0x000fd600078ec0ff */
[----:B------:R-:W-:Y:S01]  /*2050*/  @UP0 UMOV UR36, UR8 ;  /* 0x0000000800240c82 */ /* 0x000fe20008000000 */
[----:B-1----:R-:W-:Y:S05]  /*2060*/  @!P0 BRA `(.L_x_34) ;  /* 0x0000000000b88947 */ /* 0x002fea0003800000 */
[----:B------:R-:W4:Y:S01]  /*2070*/  LDC.64 R4, c[0x0][0xb18] ;  /* 0x0002c600ff047b82 */ /* 0x000f220000000a00 */
[----:B------:R-:W-:-:S07]  /*2080*/  ISETP.NE.AND P3, PT, R40, 0x1, PT ;  /* 0x000000012800780c */ /* 0x000fce0003f65270 */
[----:B------:R-:W1:Y:S08]  /*2090*/  LDC.64 R6, c[0x0][0xb10] ;  /* 0x0002c400ff067b82 */ /* 0x000e700000000a00 */
[----:B------:R-:W2:Y:S08]  /*20a0*/  LDC R14, c[0x0][0xb20] ;  /* 0x0002c800ff0e7b82 */ /* 0x000eb00000000800 */
[----:B------:R-:W3:Y:S01]  /*20b0*/  LDC R15, c[0x0][0xb0c] ;  /* 0x0002c300ff0f7b82 */ /* 0x000ee20000000800 */
[----:B----4-:R-:W-:Y:S01]  /*20c0*/  IMAD.HI.U32 R19, R0, R5, RZ ;  /* 0x0000000500137227 */ /* 0x010fe200078e00ff */
[----:B------:R-:W-:-:S03]  /*20d0*/  ISETP.NE.AND P0, PT, R4, 0x1, PT ;  /* 0x000000010400780c */ /* 0x000fc60003f05270 */
[----:B------:R-:W-:-:S03]  /*20e0*/  IMAD.HI.U32 R5, R9, R5, RZ ;  /* 0x0000000509057227 */ /* 0x000fc600078e00ff */
[----:B------:R-:W4:Y:S01]  /*20f0*/  LDC.64 R2, c[0x0][0xb28] ;  /* 0x0002ca00ff027b82 */ /* 0x000f220000000a00 */
[----:B-1----:R-:W-:-:S04]  /*2100*/  IMAD.HI.U32 R20, R8, R6, RZ ;  /* 0x0000000608147227 */ /* 0x002fc800078e00ff */
[----:B------:R-:W-:Y:S01]  /*2110*/  IMAD.HI.U32 R21, R10, R6, RZ ;  /* 0x000000060a157227 */ /* 0x000fe200078e00ff */
[----:B------:R-:W-:Y:S02]  /*2120*/  SHF.R.U32.HI R20, RZ, R7, R20 ;  /* 0x00000007ff147219 */ /* 0x000fe40000011614 */
[-C--:B--2---:R-:W-:Y:S02]  /*2130*/  SHF.R.U32.HI R19, RZ, R14.reuse, R19 ;  /* 0x0000000eff137219 */ /* 0x084fe40000011613 */
[----:B------:R-:W-:Y:S02]  /*2140*/  SHF.R.U32.HI R5, RZ, R14, R5 ;  /* 0x0000000eff057219 */ /* 0x000fe40000011605 */
[----:B------:R-:W-:Y:S02]  /*2150*/  SEL R19, R0, R19, !P0 ;  /* 0x0000001300137207 */ /* 0x000fe40004000000 */
[----:B------:R-:W-:Y:S02]  /*2160*/  SHF.R.U32.HI R21, RZ, R7, R21 ;  /* 0x00000007ff157219 */ /* 0x000fe40000011615 */
[----:B---3--:R-:W-:-:S02]  /*2170*/  ISETP.NE.AND P1, PT, R15, 0x1, PT ;  /* 0x000000010f00780c */ /* 0x008fc40003f25270 */
[----:B------:R-:W-:Y:S02]  /*2180*/  SEL R5, R9, R5, !P0 ;  /* 0x0000000509057207 */ /* 0x000fe40004000000 */
[----:B------:R-:W-:Y:S02]  /*2190*/  SEL R20, R8, R20, !P1 ;  /* 0x0000001408147207 */ /* 0x000fe40004800000 */
[----:B------:R-:W-:Y:S01]  /*21a0*/  SEL R21, R10, R21, !P1 ;  /* 0x000000150a157207 */ /* 0x000fe20004800000 */
[----:B----4-:R-:W-:-:S04]  /*21b0*/  IMAD.HI.U32 R18, R19, R2, RZ ;  /* 0x0000000213127227 */ /* 0x010fc800078e00ff */
        /* <DEDUP_REMOVED lines=10> */
[----:B------:R-:W-:-:S04]  /*2260*/  @!P0 IMAD.HI.U32 R7, R21, R2, RZ ;  /* 0x0000000215078227 */ /* 0x000fc800078e00ff */
[----:B------:R-:W-:Y:S01]  /*2270*/  IMAD.MOV R2, RZ, RZ, -R6 ;  /* 0x000000ffff027224 */ /* 0x000fe200078e0a06 */
[----:B------:R-:W-:Y:S02]  /*2280*/  @!P0 SHF.R.U32.HI R3, RZ, R3, R7 ;  /* 0x00000003ff038219 */ /* 0x000fe40000011607 */
[----:B------:R-:W-:Y:S01]  /*2290*/  IADD3 R7, PT, PT, -R5, RZ, RZ ;  /* 0x000000ff05077210 */ /* 0x000fe20007ffe1ff */
[----:B------:R-:W-:Y:S01]  /*22a0*/  IMAD R2, R40, R2, R5 ;  /* 0x0000000228027224 */ /* 0x000fe200078e0205 */
        /* <DEDUP_REMOVED lines=10> */
.L_x_34:
[----:B------:R-:W1:Y:S02]  /*2350*/  LDCU UR8, c[0x0][0xb30] ;  /* 0x00016600ff0877ac */ /* 0x000e640008000800 */
[----:B-1----:R-:W-:-:S09]  /*2360*/  UISETP.NE.AND UP0, UPT, UR8, 0x1, UPT ;  /* 0x000000010800788c */ /* 0x002fd2000bf05270 */
[----:B------:R-:W-:Y:S05]  /*2370*/  BRA.U UP0, `(.L_x_35) ;  /* 0x0000000100407547 */ /* 0x000fea000b800000 */
[----:B------:R-:W1:Y:S08]  /*2380*/  LDC.64 R4, c[0x0][0xb10] ;  /* 0x0002c400ff047b82 */ /* 0x000e700000000a00 */
[----:B------:R-:W2:Y:S08]  /*2390*/  LDC.64 R2, c[0x0][0xb18] ;  /* 0x0002c600ff027b82 */ /* 0x000eb00000000a00 */
[----:B------:R-:W3:Y:S08]  /*23a0*/  LDC R6, c[0x0][0xb20] ;  /* 0x0002c800ff067b82 */ /* 0x000ef00000000800 */
[----:B------:R-:W4:Y:S01]  /*23b0*/  LDC R7, c[0x0][0xb0c] ;  /* 0x0002c300ff077b82 */ /* 0x000f220000000800 */
[----:B-1----:R-:W-:-:S05]  /*23c0*/  IMAD.HI.U32 R4, R10, R4, RZ ;  /* 0x000000040a047227 */ /* 0x002fca00078e00ff */
[----:B------:R-:W-:Y:S01]  /*23d0*/  SHF.R.U32.HI R4, RZ, R5, R4 ;  /* 0x00000005ff047219 */ /* 0x000fe20000011604 */
[----:B--2---:R-:W-:Y:S01]  /*23e0*/  IMAD.HI.U32 R3, R9, R3, RZ ;  /* 0x0000000309037227 */ /* 0x004fe200078e00ff */
[----:B------:R-:W-:-:S04]  /*23f0*/  ISETP.NE.AND P0, PT, R2, 0x1, PT ;  /* 0x000000010200780c */ /* 0x000fc80003f05270 */
[----:B---3--:R-:W-:-:S04]  /*2400*/  SHF.R.U32.HI R3, RZ, R6, R3 ;  /* 0x00000006ff037219 */ /* 0x008fc80000011603 */
[----:B------:R-:W-:Y:S02]  /*2410*/  SEL R3, R9, R3, !P0 ;  /* 0x0000000309037207 */ /* 0x000fe40004000000 */
[----:B----4-:R-:W-:-:S04]  /*2420*/  ISETP.NE.AND P1, PT, R7, 0x1, PT ;  /* 0x000000010700780c */ /* 0x010fc80003f25270 */
[----:B------:R-:W-:-:S05]  /*2430*/  SEL R4, R10, R4, !P1 ;  /* 0x000000040a047207 */ /* 0x000fca0004800000 */
[----:B------:R-:W-:Y:S02]  /*2440*/  IMAD.IADD R5, R3, 0x1, -R4 ;  /* 0x0000000103057824 */ /* 0x000fe400078e0a04 */
[----:B------:R-:W-:Y:S02]  /*2450*/  IMAD.IADD R3, R4, 0x1, -R3 ;  /* 0x0000000104037824 */ /* 0x000fe400078e0a03 */
[----:B------:R-:W-:Y:S02]  /*2460*/  IMAD R10, R5, R7, R10 ;  /* 0x00000007050a7224 */ /* 0x000fe400078e020a */
[----:B------:R-:W-:-:S07]  /*2470*/  IMAD R9, R3, R2, R9 ;  /* 0x0000000203097224 */ /* 0x000fce00078e0209 */
.L_x_35:
[----:B------:R-:W-:Y:S01]  /*2480*/  VIADD R16, R16, 0x1 ;  /* 0x0000000110107836 */ /* 0x000fe20000000000 */
[----:B------:R-:W-:Y:S01]  /*2490*/  PLOP3.LUT P1, PT, PT, PT, PT, 0x80, 0x8 ;  /* 0x000000000008781c */ /* 0x000fe20003f2f070 */
[----:B------:R-:W-:Y:S02]  /*24a0*/  IMAD.IADD R15, R10, 0x1, R95 ;  /* 0x000000010a0f7824 */ /* 0x000fe400078e025f */
[----:B------:R-:W-:Y:S01]  /*24b0*/  IMAD.IADD R14, R9, 0x1, R94 ;  /* 0x00000001090e7824 */ /* 0x000fe200078e025e */
[----:B------:R-:W-:-:S04]  /*24c0*/  ISETP.NE.AND P0, PT, R16, 0x2, PT ;  /* 0x000000021000780c */ /* 0x000fc80003f05270 */
[----:B------:R-:W-:Y:S02]  /*24d0*/  SEL R2, RZ, 0x1, P0 ;  /* 0x00000001ff027807 */ /* 0x000fe40000000000 */
[----:B------:R-:W-:Y:S02]  /*24e0*/  SEL R16, R16, RZ, P0 ;  /* 0x000000ff10107207 */ /* 0x000fe40000000000 */
[----:B------:R-:W-:Y:S01]  /*24f0*/  LOP3.LUT R13, R13, R2, RZ, 0x3c, !PT ;  /* 0x000000020d0d7212 */ /* 0x000fe200078e3cff */
[----:B------:R-:W-:Y:S06]  /*2500*/  @P2 BRA `(.L_x_36) ;  /* 0xfffffff000982947 */ /* 0x000fec000383ffff */
[----:B------:R-:W-:Y:S01]  /*2510*/  UIADD3 UR4, UPT, UPT, UR4, 0xa0, URZ ;  /* 0x000000a004047890 */ /* 0x000fe2000fffe0ff */
[----:B------:R-:W-:-:S03]  /*2520*/  SHF.L.U32 R2, R17, 0x1f, RZ ;  /* 0x0000001f11027819 */ /* 0x000fc600000006ff */
[----:B------:R-:W-:-:S09]  /*2530*/  ULEA UR5, UR6, UR4, 0x3 ;  /* 0x0000000406057291 */ /* 0x000fd2000f8e18ff */
[----:B------:R-:W1:Y:S02]  /*2540*/  SYNCS.PHASECHK.TRANS64.TRYWAIT P0, [UR5], R2 ;  /* 0x00000002ff0075a7 */ /* 0x000e640008001105 */
[----:B-1----:R-:W-:Y:S05]  /*2550*/  @!P0 BRA `(.L_x_37) ;  /* 0x0000007400748947 */ /* 0x002fea0003800000 */
.L_x_147:
[----:B------:R-:W-:-:S04]  /*2560*/  UIADD3 UR6, UPT, UPT, UR6, 0x1, URZ ;  /* 0x0000000106067890 */ /* 0x000fc8000fffe0ff */
[----:B------:R-:W-:-:S04]  /*2570*/  UISETP.NE.AND UP0, UPT, UR6, 0x14, UPT ;  /* 0x000000140600788c */ /* 0x000fc8000bf05270 */
[----:B------:R-:W-:Y:S02]  /*2580*/  USEL UR7, URZ, 0x1, UP0 ;  /* 0x00000001ff077887 */ /* 0x000fe40008000000 */
[----:B------:R-:W-:-:S04]  /*2590*/  USEL UR6, UR6, URZ, UP0 ;  /* 0x000000ff06067287 */ /* 0x000fc80008000000 */
[----:B------:R-:W-:Y:S01]  /*25a0*/  ULEA UR5, UR6, UR4, 0x3 ;  /* 0x0000000406057291 */ /* 0x000fe2000f8e18ff */
[----:B-1----:R-:W-:-:S04]  /*25b0*/  LOP3.LUT R2, R17, UR7, RZ, 0x3c, !PT ;  /* 0x0000000711027c12 */ /* 0x002fc8000f8e3cff */
[----:B------:R-:W-:-:S04]  /*25c0*/  SHF.L.U32 R3, R2, 0x1f, RZ ;  /* 0x0000001f02037819 */ /* 0x000fc800000006ff */
[----:B------:R-:W1:Y:S02]  /*25d0*/  SYNCS.PHASECHK.TRANS64.TRYWAIT P0, [UR5], R3 ;  /* 0x00000003ff0075a7 */ /* 0x000e640008001105 */
[----:B-1----:R-:W-:Y:S05]  /*25e0*/  @!P0 BRA `(.L_x_38) ;  /* 0x0000007400688947 */ /* 0x002fea0003800000 */
.L_x_149:
[----:B------:R-:W-:-:S04]  /*25f0*/  UIADD3 UR6, UPT, UPT, UR6, 0x1, URZ ;  /* 0x0000000106067890 */ /* 0x000fc8000fffe0ff */
[----:B------:R-:W-:-:S04]  /*2600*/  UISETP.NE.AND UP0, UPT, UR6, 0x14, UPT ;  /* 0x000000140600788c */ /* 0x000fc8000bf05270 */
[----:B------:R-:W-:Y:S02]  /*2610*/  USEL UR7, URZ, 0x1, UP0 ;  /* 0x00000001ff077887 */ /* 0x000fe40008000000 */
[----:B------:R-:W-:-:S04]  /*2620*/  USEL UR6, UR6, URZ, UP0 ;  /* 0x000000ff06067287 */ /* 0x000fc80008000000 */
[----:B------:R-:W-:Y:S01]  /*2630*/  ULEA UR5, UR6, UR4, 0x3 ;  /* 0x0000000406057291 */ /* 0x000fe2000f8e18ff */
[----:B------:R-:W-:-:S04]  /*2640*/  LOP3.LUT R2, R2, UR7, RZ, 0x3c, !PT ;  /* 0x0000000702027c12 */ /* 0x000fc8000f8e3cff */
[----:B-1----:R-:W-:-:S04]  /*2650*/  SHF.L.U32 R3, R2, 0x1f, RZ ;  /* 0x0000001f02037819 */ /* 0x002fc800000006ff */
[----:B------:R-:W1:Y:S02]  /*2660*/  SYNCS.PHASECHK.TRANS64.TRYWAIT P0, [UR5], R3 ;  /* 0x00000003ff0075a7 */ /* 0x000e640008001105 */
[----:B-1----:R-:W-:Y:S05]  /*2670*/  @!P0 BRA `(.L_x_39) ;  /* 0x00000074005c8947 */ /* 0x002fea0003800000 */
.L_x_151:
        /* <DEDUP_REMOVED lines=9> */
.L_x_153:
        /* <DEDUP_REMOVED lines=9> */
.L_x_155:
        /* <DEDUP_REMOVED lines=9> */
.L_x_157:
        /* <DEDUP_REMOVED lines=9> */
.L_x_159:
        /* <DEDUP_REMOVED lines=9> */
.L_x_161:
        /* <DEDUP_REMOVED lines=9> */
.L_x_163:
        /* <DEDUP_REMOVED lines=9> */
.L_x_165:
        /* <DEDUP_REMOVED lines=9> */
.L_x_167:
        /* <DEDUP_REMOVED lines=9> */
.L_x_169:
        /* <DEDUP_REMOVED lines=9> */
.L_x_171:
        /* <DEDUP_REMOVED lines=9> */
.L_x_173:
        /* <DEDUP_REMOVED lines=9> */
.L_x_175:
        /* <DEDUP_REMOVED lines=9> */
.L_x_177:
        /* <DEDUP_REMOVED lines=9> */
.L_x_179:
        /* <DEDUP_REMOVED lines=9> */
.L_x_181:
        /* <DEDUP_REMOVED lines=9> */
.L_x_183:
[----:B------:R-:W-:-:S04]  /*2f80*/  UIADD3 UR6, UPT, UPT, UR6, 0x1, URZ ;  /* 0x0000000106067890 */ /* 0x000fc8000fffe0ff */
[----:B------:R-:W-:-:S04]  /*2f90*/  UISETP.NE.AND UP0, UPT, UR6, 0x14, UPT ;  /* 0x000000140600788c */ /* 0x000fc8000bf05270 */
[----:B------:R-:W-:Y:S02]  /*2fa0*/  USEL UR5, URZ, 0x1, UP0 ;  /* 0x00000001ff057887 */ /* 0x000fe40008000000 */
[----:B------:R-:W-:-:S04]  /*2fb0*/  USEL UR6, UR6, URZ, UP0 ;  /* 0x000000ff06067287 */ /* 0x000fc80008000000 */
[----:B------:R-:W-:Y:S01]  /*2fc0*/  ULEA UR6, UR6, UR4, 0x3 ;  /* 0x0000000406067291 */ /* 0x000fe2000f8e18ff */
[----:B------:R-:W-:-:S04]  /*2fd0*/  LOP3.LUT R2, R2, UR5, RZ, 0x3c, !PT ;  /* 0x0000000502027c12 */ /* 0x000fc8000f8e3cff */
[----:B------:R-:W-:Y:S01]  /*2fe0*/  SHF.L.U32 R2, R2, 0x1f, RZ ;  /* 0x0000001f02027819 */ /* 0x000fe200000006ff */
[----:B-1--4-:R-:W-:-:S07]  /*2ff0*/  IMAD.U32 R0, RZ, RZ, UR6 ;  /* 0x00000006ff007e24 */ /* 0x012fce000f8e00ff */
.L_x_56:
[----:B-1----:R1:W2:Y:S02]  /*3000*/  SYNCS.PHASECHK.TRANS64.TRYWAIT P0, [R0+URZ], R2 ;  /* 0x00000002000075a7 */ /* 0x0022a400080011ff */
[----:B--2---:R-:W-:Y:S05]  /*3010*/  @!P0 NANOSLEEP.SYNCS 0x989680 ;  /* 0x009896800000895d */ /* 0x004fea0003900000 */
[----:B------:R-:W2:Y:S02]  /*3020*/  @!P0 SYNCS.PHASECHK.TRANS64 P0, [R0+URZ], R2 ;  /* 0x00000002000085a7 */ /* 0x000ea400080010ff */
[----:B--2---:R-:W-:Y:S05]  /*3030*/  @P0 EXIT ;  /* 0x000000000000094d */ /* 0x004fea0003800000 */
[----:B------:R-:W-:Y:S05]  /*3040*/  BRA `(.L_x_56) ;  /* 0xfffffffc00ec7947 */ /* 0x000fea000383ffff */
.L_x_18:
[----:B------:R-:W-:-:S04]  /*3050*/  UISETP.NE.AND UP1, UPT, UR37, URZ, UPT ;  /* 0x000000ff2500728c */ /* 0x000fc8000bf25270 */
[----:B------:R-:W-:-:S09]  /*3060*/  UISETP.NE.OR UP1, UPT, UR8, 0x1, UP1 ;  /* 0x000000010800788c */ /* 0x000fd20008f25670 */
[----:B------:R-:W-:Y:S05]  /*3070*/  BRA.U UP1, `(.L_x_57) ;  /* 0x0000000501487547 */ /* 0x000fea000b800000 */
[----:B------:R-:W-:Y:S01]  /*3080*/  ISETP.NE.AND P2, PT, R2, RZ, PT ;  /* 0x000000ff0200720c */ /* 0x000fe20003f45270 */
[----:B------:R-:W-:Y:S01]  /*3090*/  IMAD.MOV.U32 R12, RZ, RZ, 0x1 ;  /* 0x00000001ff0c7424 */ /* 0x000fe200078e00ff */
[----:B------:R-:W-:Y:S02]  /*30a0*/  CS2R R10, SRZ ;  /* 0x00000000000a7805 */ /* 0x000fe4000001ff00 */
[----:B------:R-:W-:Y:S01]  /*30b0*/  CS2R R8, SRZ ;  /* 0x0000000000087805 */ /* 0x000fe2000001ff00 */
[----:B------:R-:W-:Y:S01]  /*30c0*/  UMOV UR4, 0x400 ;  /* 0x0000040000047882 */ /* 0x000fe20000000000 */
[----:B------:R-:W-:Y:S01]  /*30d0*/  UMOV UR6, URZ ;  /* 0x000000ff00067c82 */ /* 0x000fe20008000000 */
[----:B------:R-:W-:-:S12]  /*30e0*/  ULEA UR37, UR37, UR4, 0x18 ;  /* 0x0000000425257291 */ /* 0x000fd8000f8ec0ff */
.L_x_61:
[----:B------:R-:W-:Y:S02]  /*30f0*/  LEA R0, R8, UR37, 0x3 ;  /* 0x0000002508007c11 */ /* 0x000fe4000f8e18ff */
[----:B------:R-:W-:-:S03]  /*3100*/  SHF.L.U32 R4, R9, 0x1f, RZ ;  /* 0x0000001f09047819 */ /* 0x000fc600000006ff */
[----:B------:R-:W-:Y:S01]  /*3110*/  VIADD R5, R0, 0x200 ;  /* 0x0000020000057836 */ /* 0x000fe20000000000 */
[----:B------:R-:W1:Y:S02]  /*3120*/  SYNCS.PHASECHK.TRANS64.TRYWAIT P0, [R0+URZ+0x1f0], R4 ;  /* 0x0001f004000075a7 */ /* 0x000e6400080011ff */
[----:B-1----:R-:W-:Y:S05]  /*3130*/  @!P0 BRA `(.L_x_58) ;  /* 0x0000007000448947 */ /* 0x002fea0003800000 */
.L_x_184:
[----:B------:R-:W-:Y:S01]  /*3140*/  ULEA UR5, UR6, UR37, 0x3 ;  /* 0x0000002506057291 */ /* 0x000fe2000f8e18ff */
[----:B-1----:R-:W-:Y:S01]  /*3150*/  PRMT R0, RZ, 0x654, R5 ;  /* 0x00000654ff007816 */ /* 0x002fe20000000005 */
[----:B------:R-:W-:Y:S01]  /*3160*/  @!P2 IMAD.MOV.U32 R4, RZ, RZ, 0x10 ;  /* 0x00000010ff04a424 */ /* 0x000fe200078e00ff */
[----:B------:R-:W-:Y:S01]  /*3170*/  SHF.L.U32 R5, R12, 0x1f, RZ ;  /* 0x0000001f0c057819 */ /* 0x000fe200000006ff */
[----:B------:R-:W-:Y:S01]  /*3180*/  UIADD3 UR4, UPT, UPT, UR5, 0x190, URZ ;  /* 0x0000019005047890 */ /* 0x000fe2000fffe0ff */
[----:B------:R1:W-:Y:S05]  /*3190*/  SYNCS.ARRIVE.TRANS64.RED.A1T0 RZ, [R0+URZ], RZ ;  /* 0x000000ff00ff79a7 */ /* 0x0003ea00081004ff */
[----:B------:R-:W-:Y:S01]  /*31a0*/  IMAD.U32 R6, RZ, RZ, UR4 ;  /* 0x00000004ff067e24 */ /* 0x000fe2000f8e00ff */
[----:B------:R-:W2:Y:S04]  /*31b0*/  SYNCS.PHASECHK.TRANS64.TRYWAIT P0, [UR5+0x1a0], R5 ;  /* 0x0001a005ff0075a7 */ /* 0x000ea80008001105 */
[----:B------:R-:W-:Y:S01]  /*31c0*/  PRMT R6, R2, 0x654, R6 ;  /* 0x0000065402067816 */ /* 0x000fe20000000006 */
[----:B-12---:R-:W-:Y:S06]  /*31d0*/  @!P0 BRA `(.L_x_59) ;  /* 0x0000007000308947 */ /* 0x006fec0003800000 */
.L_x_186:
[----:B------:R-:W-:Y:S01]  /*31e0*/  ULEA UR4, UR6, UR37, 0x4 ;  /* 0x0000002506047291 */ /* 0x000fe2000f8e20ff */
[----:B------:R-:W-:Y:S01]  /*31f0*/  SEL R3, R6, R3, !P2 ;  /* 0x0000000306037207 */ /* 0x000fe20005000000 */
[----:B------:R-:W-:Y:S01]  /*3200*/  UIADD3 UR5, UPT, UPT, UR5, 0x190, URZ ;  /* 0x0000019005057890 */ /* 0x000fe2000fffe0ff */
[----:B-1----:R-:W-:Y:S01]  /*3210*/  LEA R0, R11, UR37, 0x3 ;  /* 0x000000250b007c11 */ /* 0x002fe2000f8e18ff */
[----:B------:R-:W-:Y:S01]  /*3220*/  UIADD3 UR4, UPT, UPT, UR4, 0x220, URZ ;  /* 0x0000022004047890 */ /* 0x000fe2000fffe0ff */
[----:B------:R1:W-:Y:S01]  /*3230*/  @!P2 SYNCS.ARRIVE.TRANS64.RED RZ, [R3+URZ], R4 ;  /* 0x0000000403ffa9a7 */ /* 0x0003e200080004ff */
[----:B------:R-:W-:Y:S01]  /*3240*/  UIADD3 UR6, UPT, UPT, UR6, 0x1, URZ ;  /* 0x0000000106067890 */ /* 0x000fe2000fffe0ff */
[----:B------:R-:W-:-:S03]  /*3250*/  VIADD R8, R8, 0x1 ;  /* 0x0000000108087836 */ /* 0x000fc60000000000 */
[----:B------:R-:W-:Y:S02]  /*3260*/  UISETP.NE.AND UP0, UPT, UR6, 0x2, UPT ;  /* 0x000000020600788c */ /* 0x000fe4000bf05270 */
[----:B------:R-:W-:Y:S01]  /*3270*/  ISETP.NE.AND P0, PT, R8, 0x2, PT ;  /* 0x000000020800780c */ /* 0x000fe20003f05270 */
[----:B------:R-:W-:Y:S06]  /*3280*/  UGETNEXTWORKID.BROADCAST [UR4], [UR5] ;  /* 0x00000000040073ca */ /* 0x000fec0008000100 */
[----:B------:R-:W-:Y:S02]  /*3290*/  USEL UR4, URZ, 0x1, UP0 ;  /* 0x00000001ff047887 */ /* 0x000fe40008000000 */
[----:B------:R-:W-:-:S04]  /*32a0*/  USEL UR6, UR6, URZ, UP0 ;  /* 0x000000ff06067287 */ /* 0x000fc80008000000 */
[----:B------:R-:W-:Y:S02]  /*32b0*/  LOP3.LUT R12, R12, UR4, RZ, 0x3c, !PT ;  /* 0x000000040c0c7c12 */ /* 0x000fe4000f8e3cff */
[----:B-1----:R-:W-:-:S04]  /*32c0*/  SHF.L.U32 R4, R10, 0x1f, RZ ;  /* 0x0000001f0a047819 */ /* 0x002fc800000006ff */
[----:B------:R-:W1:Y:S02]  /*32d0*/  SYNCS.PHASECHK.TRANS64.TRYWAIT P1, [R0+URZ+0x190], R4 ;  /* 0x00019004000075a7 */ /* 0x000e6400080211ff */
[----:B-1----:R-:W-:Y:S05]  /*32e0*/  @!P1 BRA `(.L_x_60) ;  /* 0x0000007000049947 */ /* 0x002fea0003800000 */
.L_x_187:
[C---:B-1----:R-:W-:Y:S01]  /*32f0*/  LEA R4, R11.reuse, UR37, 0x4 ;  /* 0x000000250b047c11 */ /* 0x042fe2000f8e20ff */
[----:B------:R-:W-:Y:S01]  /*3300*/  VIADD R0, R0, 0x1a0 ;  /* 0x000001a000007836 */ /* 0x000fe20000000000 */
[----:B------:R-:W-:Y:S01]  /*3310*/  SEL R8, R8, RZ, P0 ;  /* 0x000000ff08087207 */ /* 0x000fe20000000000 */
[----:B------:R-:W-:-:S03]  /*3320*/  VIADD R11, R11, 0x1 ;  /* 0x000000010b0b7836 */ /* 0x000fc60000000000 */
[----:B------:R-:W1:Y:S01]  /*3330*/  LDS.128 R4, [R4+0x220] ;  /* 0x0002200004047984 */ /* 0x000e620000000c00 */
[----:B------:R-:W-:Y:S02]  /*3340*/  PRMT R0, RZ, 0x654, R0 ;  /* 0x00000654ff007816 */ /* 0x000fe40000000000 */
[C---:B------:R-:W-:Y:S01]  /*3350*/  ISETP.NE.AND P1, PT, R11.reuse, 0x2, PT ;  /* 0x000000020b00780c */ /* 0x040fe20003f25270 */
[----:B------:R-:W-:Y:S01]  /*3360*/  @!PT LDS RZ, [RZ] ;  /* 0x00000000fffff984 */ /* 0x000fe20000000800 */
[----:B------:R-:W-:Y:S01]  /*3370*/  @!PT LDS RZ, [RZ] ;  /* 0x00000000fffff984 */ /* 0x000fe20000000800 */
[----:B------:R-:W-:Y:S01]  /*3380*/  @!PT LDS RZ, [RZ] ;  /* 0x00000000fffff984 */ /* 0x000fe20000000800 */
[----:B------:R-:W-:Y:S01]  /*3390*/  @!PT LDS RZ, [RZ] ;  /* 0x00000000fffff984 */ /* 0x000fe20000000800 */
[----:B------:R2:W-:Y:S06]  /*33a0*/  MEMBAR.ALL.CTA ;  /* 0x0000000000007992 */ /* 0x0005ec0000008000 */
[----:B--2---:R-:W2:Y:S01]  /*33b0*/  FENCE.VIEW.ASYNC.S ;  /* 0x00000000000073c6 */ /* 0x004ea20000000000 */
[----:B------:R-:W-:Y:S01]  /*33c0*/  SEL R11, R11, RZ, P1 ;  /* 0x000000ff0b0b7207 */ /* 0x000fe20000800000 */
[----:B--2---:R2:W-:Y:S01]  /*33d0*/  SYNCS.ARRIVE.TRANS64.RED.A1T0 RZ, [R0+URZ], RZ ;  /* 0x000000ff00ff79a7 */ /* 0x0045e200081004ff */
[----:B-1----:R-:W-:-:S02]  /*33e0*/  LOP3.LUT P3, RZ, R6, 0x1, RZ, 0xc0, !PT ;  /* 0x0000000106ff7812 */ /* 0x002fc4000786c0ff */
[----:B------:R-:W-:-:S04]  /*33f0*/  SEL R4, RZ, 0x1, P1 ;  /* 0x00000001ff047807 */ /* 0x000fc80000800000 */
[----:B------:R-:W-:Y:S02]  /*3400*/  LOP3.LUT R10, R10, R4, RZ, 0x3c, !PT ;  /* 0x000000040a0a7212 */ /* 0x000fe400078e3cff */
[----:B--2---:R-:W-:-:S04]  /*3410*/  SEL R0, RZ, 0x1, P0 ;  /* 0x00000001ff007807 */ /* 0x004fc80000000000 */
[----:B------:R-:W-:Y:S01]  /*3420*/  LOP3.LUT R9, R9, R0, RZ, 0x3c, !PT ;  /* 0x0000000009097212 */ /* 0x000fe200078e3cff */
[----:B------:R-:W-:Y:S06]  /*3430*/  @P3 BRA `(.L_x_61) ;  /* 0xfffffffc002c3947 */ /* 0x000fec000383ffff */
[----:B------:R-:W-:Y:S01]  /*3440*/  ULEA UR5, UR6, UR37, 0x3 ;  /* 0x0000002506057291 */ /* 0x000fe2000f8e18ff */
[----:B------:R-:W-:-:S08]  /*3450*/  SHF.L.U32 R2, R12, 0x1f, RZ ;  /* 0x0000001f0c027819 */ /* 0x000fd000000006ff */
[----:B------:R-:W1:Y:S02]  /*3460*/  SYNCS.PHASECHK.TRANS64 P0, [UR5+0x1a0], R2 ;  /* 0x0001a002ff0075a7 */ /* 0x000e640008001005 */
[----:B-1----:R-:W-:Y:S05]  /*3470*/  @P0 BRA `(.L_x_62) ;  /* 0x0000000000080947 */ /* 0x002fea0003800000 */
[----:B------:R-:W1:Y:S02]  /*3480*/  SYNCS.PHASECHK.TRANS64.TRYWAIT P0, [UR5+0x1a0], R2 ;  /* 0x0001a002ff0075a7 */ /* 0x000e640008001105 */
[----:B-1----:R-:W-:Y:S05]  /*3490*/  @!P0 BRA `(.L_x_63) ;  /* 0x0000006c00ac8947 */ /* 0x002fea0003800000 */
.L_x_62:
[----:B------:R-:W-:-:S04]  /*34a0*/  UIADD3 UR4, UPT, UPT, UR6, 0x1, URZ ;  /* 0x0000000106047890 */ /* 0x000fc8000fffe0ff */
[----:B------:R-:W-:-:S04]  /*34b0*/  UISETP.NE.AND UP0, UPT, UR4, 0x2, UPT ;  /* 0x000000020400788c */ /* 0x000fc8000bf05270 */
[----:B------:R-:W-:Y:S02]  /*34c0*/  USEL UR7, URZ, 0x1, UP0 ;  /* 0x00000001ff077887 */ /* 0x000fe40008000000 */
[----:B------:R-:W-:-:S04]  /*34d0*/  USEL UR4, UR4, URZ, UP0 ;  /* 0x000000ff04047287 */ /* 0x000fc80008000000 */
[----:B------:R-:W-:Y:S01]  /*34e0*/  ULEA UR4, UR4, UR37, 0x3 ;  /* 0x0000002504047291 */ /* 0x000fe2000f8e18ff */
[----:B-1----:R-:W-:-:S04]  /*34f0*/  LOP3.LUT R2, R12, UR7, RZ, 0x3c, !PT ;  /* 0x000000070c027c12 */ /* 0x002fc8000f8e3cff */
[----:B------:R-:W-:-:S04]  /*3500*/  SHF.L.U32 R0, R2, 0x1f, RZ ;  /* 0x0000001f02007819 */ /* 0x000fc800000006ff */
[----:B------:R-:W1:Y:S02]  /*3510*/  SYNCS.PHASECHK.TRANS64 P0, [UR4+0x1a0], R0 ;  /* 0x0001a000ff0075a7 */ /* 0x000e640008001004 */
[----:B-1----:R-:W-:Y:S05]  /*3520*/  @P0 EXIT ;  /* 0x000000000000094d */ /* 0x002fea0003800000 */
[----:B------:R-:W-:Y:S02]  /*3530*/  SHF.L.U32 R2, R2, 0x1f, RZ ;  /* 0x0000001f02027819 */ /* 0x000fe400000006ff */
[----:B------:R-:W-:-:S07]  /*3540*/  MOV R0, UR4 ;  /* 0x0000000400007c02 */ /* 0x000fce0008000f00 */
.L_x_64:
[----:B-1----:R1:W2:Y:S02]  /*3550*/  SYNCS.PHASECHK.TRANS64.TRYWAIT P0, [R0+URZ+0x1a0], R2 ;  /* 0x0001a002000075a7 */ /* 0x0022a400080011ff */
[----:B--2---:R-:W-:Y:S05]  /*3560*/  @!P0 NANOSLEEP.SYNCS 0x989680 ;  /* 0x009896800000895d */ /* 0x004fea0003900000 */
[----:B------:R-:W2:Y:S02]  /*3570*/  @!P0 SYNCS.PHASECHK.TRANS64 P0, [R0+URZ+0x1a0], R2 ;  /* 0x0001a002000085a7 */ /* 0x000ea400080010ff */
[----:B--2---:R-:W-:Y:S05]  /*3580*/  @P0 EXIT ;  /* 0x000000000000094d */ /* 0x004fea0003800000 */
[----:B------:R-:W-:Y:S05]  /*3590*/  BRA `(.L_x_64) ;  /* 0xfffffffc00ec7947 */ /* 0x000fea000383ffff */
.L_x_57:
[----:B------:R-:W-:-:S09]  /*35a0*/  UISETP.NE.AND UP1, UPT, UR8, URZ, UPT ;  /* 0x000000ff0800728c */ /* 0x000fd2000bf25270 */
[----:B------:R-:W-:Y:S05]  /*35b0*/  BRA.U UP1, `(.L_x_65) ;  /* 0x0000000d01787547 */ /* 0x000fea000b800000 */
[----:B------:R-:W-:Y:S01]  /*35c0*/  UMOV UR4, 0x40 ;  /* 0x0000004000047882 */ /* 0x000fe20000000000 */
[----:B------:R-:W-:Y:S01]  /*35d0*/  NOP ;  /* 0x0000000000007918 */ /* 0x000fe20000000000 */
[----:B------:R-:W-:Y:S01]  /*35e0*/  ULEA UR4, UR37, UR4, 0x18 ;  /* 0x0000000425047291 */ /* 0x000fe2000f8ec0ff */
[----:B------:R-:W-:Y:S02]  /*35f0*/  UMOV UR5, 0x400 ;  /* 0x0000040000057882 */ /* 0x000fe40000000000 */
[----:B------:R-:W-:-:S06]  /*3600*/  ULEA UR37, UR37, UR5, 0x18 ;  /* 0x0000000525257291 */ /* 0x000fcc000f8ec0ff */
[----:B------:R-:W1:Y:S02]  /*3610*/  LDS.U8 R0, [UR4+0x1c] ;  /* 0x00001c04ff007984 */ /* 0x000e640008000000 */
[----:B-1----:R-:W-:-:S13]  /*3620*/  ISETP.NE.AND P0, PT, R0, RZ, PT ;  /* 0x000000ff0000720c */ /* 0x002fda0003f05270 */
[----:B------:R-:W-:Y:S05]  /*3630*/  @P0 BRA `(.L_x_66) ;  /* 0x0000000000580947 */ /* 0x000fea0003800000 */
[----:B------:R-:W-:-:S13]  /*3640*/  ELECT P0, URZ, PT ;  /* 0x0000000000ff782f */ /* 0x000fda0003800000 */
[----:B------:R-:W-:Y:S05]  /*3650*/  @!P0 BRA `(.L_x_67) ;  /* 0x0000000000608947 */ /* 0x000fea0003800000 */
[----:B------:R-:W-:Y:S01]  /*3660*/  UMOV UR5, 0x10 ;  /* 0x0000001000057882 */ /* 0x000fe20000000000 */
[----:B------:R-:W-:Y:S01]  /*3670*/  HFMA2 R0, -RZ, RZ, 0, 5.9604644775390625e-08 ;  /* 0x00000001ff007431 */ /* 0x000fe200000001ff */
[----:B------:R-:W-:-:S03]  /*3680*/  MOV R2, 0xffff ;  /* 0x0000ffff00027802 */ /* 0x000fc60000000f00 */
[----:B------:R-:W-:Y:S04]  /*3690*/  DEPBAR.LE SB1, 0x36 ;  /* 0x00009d800000791a */ /* 0x000fe80000000000 */
[----:B------:R-:W1:Y:S02]  /*36a0*/  UTCATOMSWS.FIND_AND_SET.ALIGN UP0, UR5, UR5 ;  /* 0x00000005000575e3 */ /* 0x000e640008000800 */
[----:B-1----:R-:W-:Y:S01]  /*36b0*/  MOV R3, UR5 ;  /* 0x0000000500037c02 */ /* 0x002fe20008000f00 */
[----:B------:R-:W-:Y:S06]  /*36c0*/  BRA.U UP0, `(.L_x_68) ;  /* 0x0000000100187547 */ /* 0x000fec000b800000 */
.L_x_69:
[----:B------:R-:W-:Y:S05]  /*36d0*/  NANOSLEEP 0x64 ;  /* 0x000000640000795d */ /* 0x000fea0003800000 */
[----:B------:R-:W-:-:S05]  /*36e0*/  UMOV UR5, 0x10 ;  /* 0x0000001000057882 */ /* 0x000fca0000000000 */
[----:B------:R-:W-:Y:S04]  /*36f0*/  DEPBAR.LE SB1, 0x36 ;  /* 0x00009d800000791a */ /* 0x000fe80000000000 */
[----:B------:R-:W1:Y:S02]  /*3700*/  UTCATOMSWS.FIND_AND_SET.ALIGN UP0, UR5, UR5 ;  /* 0x00000005000575e3 */ /* 0x000e640008000800 */
[----:B-1----:R-:W-:Y:S01]  /*3710*/  MOV R3, UR5 ;  /* 0x0000000500037c02 */ /* 0x002fe20008000f00 */
[----:B------:R-:W-:Y:S05]  /*3720*/  BRA.U !UP0, `(.L_x_69) ;  /* 0xfffffffd08e87547 */ /* 0x000fea000b83ffff */
.L_x_68:
[-C--:B------:R-:W-:Y:S02]  /*3730*/  SHF.L.U32 R2, R2, R3.reuse, RZ ;  /* 0x0000000302027219 */ /* 0x080fe400000006ff */
[----:B------:R-:W-:Y:S01]  /*3740*/  SHF.L.U32 R0, R0, R3, RZ ;  /* 0x0000000300007219 */ /* 0x000fe200000006ff */
[----:B------:R-:W-:Y:S02]  /*3750*/  IMAD.SHL.U32 R3, R3, 0x20, RZ ;  /* 0x0000002003037824 */ /* 0x000fe400078e00ff */
[----:B------:R1:W-:Y:S04]  /*3760*/  ATOMS.OR RZ, [UR4+0x14], R2 ;  /* 0x00001402ffff798c */ /* 0x0003e8000b000004 */
[----:B------:R1:W-:Y:S04]  /*3770*/  ATOMS.OR RZ, [UR4+0x18], R0 ;  /* 0x00001800ffff798c */ /* 0x0003e8000b000004 */
[----:B------:R1:W-:Y:S01]  /*3780*/  STS [UR37+0x240], R3 ;  /* 0x00024003ff007988 */ /* 0x0003e20008000825 */
[----:B------:R-:W-:Y:S05]  /*3790*/  BRA `(.L_x_67) ;  /* 0x0000000000107947 */ /* 0x000fea0003800000 */
.L_x_66:
[----:B------:R-:W-:Y:S02]  /*37a0*/  MOV R0, 0xffffffff ;  /* 0xffffffff00007802 */ /* 0x000fe40000000f00 */
[----:B------:R-:W-:-:S03]  /*37b0*/  MOV R2, 0x37e0 ;  /* 0x000037e000027802 */ /* 0x000fc60000000f00 */
[----:B------:R1:W-:Y:S04]  /*37c0*/  STS [UR37+0x240], R0 ;  /* 0x00024000ff007988 */ /* 0x0003e80008000825 */
[----:B-1-3-5:R-:W-:Y:S05]  /*37d0*/  CALL.REL.NOINC `($__internal_1_$__cuda_sm10x_tcgen05_guardrail_trap_phase_invalid_during_alloc) ;  /* 0x0000007000f07944 */ /* 0x02afea0003c00000 */
.L_x_67:
[----:B------:R-:W-:Y:S05]  /*37e0*/  WARPSYNC.ALL ;  /* 0x0000000000007948 */ /* 0x000fea0003800000 */
[----:B------:R-:W2:Y:S01]  /*37f0*/  S2UR UR6, SR_CgaCtaId ;  /* 0x00000000000679c3 */ /* 0x000ea20000008800 */
[----:B------:R-:W-:Y:S01]  /*3800*/  UMOV UR4, 0x400 ;  /* 0x0000040000047882 */ /* 0x000fe20000000000 */
[----:B------:R-:W-:-:S06]  /*3810*/  NOP ;  /* 0x0000000000007918 */ /* 0x000fcc0000000000 */
[----:B------:R-:W-:Y:S06]  /*3820*/  BAR.ARV 0x6, 0xa0 ;  /* 0x0182800000007b1d */ /* 0x000fec0000002000 */
[----:B------:R-:W4:Y:S01]  /*3830*/  LDCU UR7, c[0x0][0x38c] ;  /* 0x00007180ff0777ac */ /* 0x000f220008000800 */
[----:B------:R-:W-:Y:S01]  /*3840*/  IMAD.MOV.U32 R11, RZ, RZ, 0x1 ;  /* 0x00000001ff0b7424 */ /* 0x000fe200078e00ff */
[----:B------:R-:W-:Y:S01]  /*3850*/  CS2R R8, SRZ ;  /* 0x0000000000087805 */ /* 0x000fe2000001ff00 */
[----:B------:R-:W-:Y:S01]  /*3860*/  IMAD.MOV.U32 R10, RZ, RZ, RZ ;  /* 0x000000ffff0a7224 */ /* 0x000fe200078e00ff */
[----:B------:R-:W-:Y:S01]  /*3870*/  UMOV UR18, URZ ;  /* 0x000000ff00127c82 */ /* 0x000fe20008000000 */
[----:B------:R-:W-:Y:S01]  /*3880*/  UMOV UR17, URZ ;  /* 0x000000ff00117c82 */ /* 0x000fe20008000000 */
[----:B------:R-:W-:Y:S01]  /*3890*/  UMOV UR20, 0x0 ;  /* 0x0000000000147882 */ /* 0x000fe20000000000 */
[----:B------:R-:W-:Y:S01]  /*38a0*/  UMOV UR21, 0x4400010 ;  /* 0x0440001000157882 */ /* 0x000fe20000000000 */
[----:B--2---:R-:W-:Y:S01]  /*38b0*/  ULEA UR6, UR6, UR4, 0x18 ;  /* 0x0000000406067291 */ /* 0x004fe2000f8ec0ff */
[----:B------:R-:W2:Y:S03]  /*38c0*/  LDCU UR4, c[0x0][0x38c] ;  /* 0x00007180ff0477ac */ /* 0x000ea60008000800 */
[----:B------:R-:W-:-:S02]  /*38d0*/  UIADD3 UR11, UPT, UPT, UR6, 0x6600, URZ ;  /* 0x00006600060b7890 */ /* 0x000fc4000fffe0ff */
[----:B----4-:R-:W-:-:S03]  /*38e0*/  UIADD3 UR7, UPT, UPT, UR7, 0x1f, URZ ;  /* 0x0000001f07077890 */ /* 0x010fc6000fffe0ff */
[----:B-1----:R-:W1:Y:S01]  /*38f0*/  LDS R0, [UR6+0x240] ;  /* 0x00024006ff007984 */ /* 0x002e620008000800 */
[----:B------:R-:W-:Y:S02]  /*3900*/  UIADD3 UR12, UPT, UPT, UR6, 0x10600, URZ ;  /* 0x00010600060c7890 */ /* 0x000fe4000fffe0ff */
[----:B------:R-:W-:Y:S02]  /*3910*/  USHF.R.S32.HI UR5, URZ, 0x1f, UR7 ;  /* 0x0000001fff057899 */ /* 0x000fe40008011407 */
[----:B------:R-:W-:Y:S02]  /*3920*/  USHF.R.U32.HI UR11, URZ, 0x4, UR11 ;  /* 0x00000004ff0b7899 */ /* 0x000fe4000801160b */
[----:B------:R-:W-:Y:S02]  /*3930*/  ULEA.HI UR5, UR5, UR7, URZ, 0x5 ;  /* 0x0000000705057291 */ /* 0x000fe4000f8f28ff */
[----:B------:R-:W-:Y:S02]  /*3940*/  USHF.R.U32.HI UR12, URZ, 0x4, UR12 ;  /* 0x00000004ff0c7899 */ /* 0x000fe4000801160c */
[----:B------:R-:W-:-:S02]  /*3950*/  USHF.R.S32.HI UR5, URZ, 0x5, UR5 ;  /* 0x00000005ff057899 */ /* 0x000fc40008011405 */
[----:B------:R-:W-:Y:S02]  /*3960*/  ULOP3.LUT UR11, UR11, 0x3fff, URZ, 0xc0, !UPT ;  /* 0x00003fff0b0b7892 */ /* 0x000fe4000f8ec0ff */
[----:B------:R-:W-:Y:S02]  /*3970*/  UISETP.LT.AND UP0, UPT, UR5, 0x1, UPT ;  /* 0x000000010500788c */ /* 0x000fe4000bf01270 */
[----:B------:R-:W-:Y:S02]  /*3980*/  ULOP3.LUT UR12, UR12, 0x3fff, URZ, 0xc0, !UPT ;  /* 0x00003fff0c0c7892 */ /* 0x000fe4000f8ec0ff */
[----:B------:R-:W-:Y:S02]  /*3990*/  USEL UR10, UR5, 0x1, !UP0 ;  /* 0x00000001050a7887 */ /* 0x000fe4000c000000 */
[----:B------:R-:W-:Y:S02]  /*39a0*/  ULOP3.LUT UR11, UR11, 0x10000, URZ, 0xfc, !UPT ;  /* 0x000100000b0b7892 */ /* 0x000fe4000f8efcff */
[----:B------:R-:W-:-:S02]  /*39b0*/  ULOP3.LUT UR12, UR12, 0x10000, URZ, 0xfc, !UPT ;  /* 0x000100000c0c7892 */ /* 0x000fc4000f8efcff */
[----:B------:R-:W-:Y:S02]  /*39c0*/  UIADD3 UR10, UPT, UPT, -UR10, URZ, URZ ;  /* 0x000000ff0a0a7290 */ /* 0x000fe4000fffe1ff */
[----:B--2---:R-:W-:Y:S01]  /*39d0*/  UISETP.GE.AND UP3, UPT, UR4, 0x1, UPT ;  /* 0x000000010400788c */ /* 0x004fe2000bf66270 */
[----:B-1----:R-:W-:-:S15]  /*39e0*/  R2UR UR19, R0 ;  /* 0x00000000001372ca */ /* 0x002fde00000e0000 */
.L_x_76:
[----:B------:R-:W-:Y:S02]  /*39f0*/  LEA R0, R10, UR6, 0x3 ;  /* 0x000000060a007c11 */ /* 0x000fe4000f8e18ff */
[----:B------:R-:W-:Y:S02]  /*3a00*/  SHF.L.U32 R2, R9, 0x1f, RZ ;  /* 0x0000001f09027819 */ /* 0x000fe400000006ff */
[----:B------:R-:W-:Y:S01]  /*3a10*/  PLOP3.LUT P0, PT, PT, PT, UP3, 0x80, 0x8 ;  /* 0x000000000008781c */ /* 0x000fe20003f0f038 */
[----:B------:R-:W-:Y:S01]  /*3a20*/  VIADD R3, R0, 0x1a0 ;  /* 0x000001a000037836 */ /* 0x000fe20000000000 */
[----:B-1----:R-:W1:Y:S02]  /*3a30*/  SYNCS.PHASECHK.TRANS64.TRYWAIT P1, [R0+URZ+0x190], R2 ;  /* 0x00019002000075a7 */ /* 0x002e6400080211ff */
[----:B-1--4-:R-:W-:Y:S09]  /*3a40*/  @!P1 BRA `(.L_x_70) ;  /* 0x0000006800589947 */ /* 0x012ff20003800000 */
.L_x_189:
[----:B------:R-:W-:Y:S01]  /*3a50*/  LEA R4, R10, UR6, 0x4 ;  /* 0x000000060a047c11 */ /* 0x000fe2000f8e20ff */
[----:B------:R-:W-:Y:S01]  /*3a60*/  @UP3 ULEA UR4, UR17, UR6, 0x3 ;  /* 0x0000000611043291 */ /* 0x000fe2000f8e18ff */
[----:B------:R-:W-:Y:S01]  /*3a70*/  PLOP3.LUT P2, PT, PT, PT, PT, 0x80, 0x8 ;  /* 0x000000000008781c */ /* 0x000fe20003f4f070 */
[----:B------:R-:W-:Y:S01]  /*3a80*/  ULEA UR9, UR18, UR6, 0x3 ;  /* 0x0000000612097291 */ /* 0x000fe2000f8e18ff */
[----:B------:R-:W-:Y:S02]  /*3a90*/  PRMT R3, RZ, 0x654, R3 ;  /* 0x00000654ff037816 */ /* 0x000fe40000000003 */
[----:B------:R-:W2:Y:S01]  /*3aa0*/  LDS.128 R4, [R4+0x220] ;  /* 0x0002200004047984 */ /* 0x000ea20000000c00 */
[----:B-1----:R-:W-:Y:S02]  /*3ab0*/  @P0 SHF.L.U32 R2, R8, 0x1f, RZ ;  /* 0x0000001f08020819 */ /* 0x002fe400000006ff */
[----:B------:R-:W-:Y:S01]  /*3ac0*/  SHF.L.U32 R0, R11, 0x1f, RZ ;  /* 0x0000001f0b007819 */ /* 0x000fe200000006ff */
[----:B------:R-:W-:Y:S01]  /*3ad0*/  @!PT LDS RZ, [RZ] ;  /* 0x00000000fffff984 */ /* 0x000fe20000000800 */
[----:B------:R-:W-:Y:S01]  /*3ae0*/  @!PT LDS RZ, [RZ] ;  /* 0x00000000fffff984 */ /* 0x000fe20000000800 */
[----:B------:R-:W-:Y:S01]  /*3af0*/  @!PT LDS RZ, [RZ] ;  /* 0x00000000fffff984 */ /* 0x000fe20000000800 */
[----:B------:R-:W-:Y:S01]  /*3b00*/  @!PT LDS RZ, [RZ] ;  /* 0x00000000fffff984 */ /* 0x000fe20000000800 */
[----:B------:R1:W-:Y:S06]  /*3b10*/  MEMBAR.ALL.CTA ;  /* 0x0000000000007992 */ /* 0x0003ec0000008000 */
[----:B-1----:R-:W1:Y:S02]  /*3b20*/  FENCE.VIEW.ASYNC.S ;  /* 0x00000000000073c6 */ /* 0x002e640000000000 */
[----:B-1----:R1:W-:Y:S01]  /*3b30*/  SYNCS.ARRIVE.TRANS64.RED.A1T0 RZ, [R3+URZ], RZ ;  /* 0x000000ff03ff79a7 */ /* 0x0023e200081004ff */
[----:B------:R1:W4:Y:S01]  /*3b40*/  @P0 SYNCS.PHASECHK.TRANS64.TRYWAIT P2, [UR4], R2 ;  /* 0x00000002ff0005a7 */ /* 0x0003220008041104 */
[----:B--2---:R-:W-:Y:S01]  /*3b50*/  LOP3.LUT P1, RZ, R6, 0x1, RZ, 0xc0, !PT ;  /* 0x0000000106ff7812 */ /* 0x004fe2000782c0ff */
[----:B------:R-:W2:Y:S02]  /*3b60*/  SYNCS.PHASECHK.TRANS64.TRYWAIT P0, [UR9+0x1d0], R0 ;  /* 0x0001d000ff0075a7 */ /* 0x000ea40008001109 */
[----:B-12-4-:R-:W-:Y:S10]  /*3b70*/  @!P0 BRA `(.L_x_71) ;  /* 0x0000006800208947 */ /* 0x016ff40003800000 */
.L_x_191:
[----:B------:R-:W-:Y:S01]  /*3b80*/  IADD3 R10, PT, PT, R10, 0x1, RZ ;  /* 0x000000010a0a7810 */ /* 0x000fe20007ffe0ff */
[----:B------:R-:W-:Y:S06]  /*3b90*/  BRA.U !UP3, `(.L_x_72) ;  /* 0x000000010ba07547 */ /* 0x000fec000b800000 */
[----:B------:R-:W-:Y:S02]  /*3ba0*/  ULEA.HI UR8, UR18, UR18, URZ, 0x1 ;  /* 0x0000001212087291 */ /* 0x000fe4000f8f08ff */
[----:B------:R-:W-:Y:S02]  /*3bb0*/  UPLOP3.LUT UP4, UPT, UPT, UPT, UPT, 0x40, 0x4 ;  /* 0x000000000004789c */ /* 0x000fe40003f8e870 */
[----:B------:R-:W-:Y:S02]  /*3bc0*/  USHF.L.U32 UR4, UR8, 0x7, URZ ;  /* 0x0000000708047899 */ /* 0x000fe400080006ff */
[----:B------:R-:W-:Y:S02]  /*3bd0*/  ULOP3.LUT UR8, UR8, 0xffe, URZ, 0xc0, !UPT ;  /* 0x00000ffe08087892 */ /* 0x000fe4000f8ec0ff */
[----:B------:R-:W-:Y:S02]  /*3be0*/  ULOP3.LUT UR4, UR4, 0xffffff00, URZ, 0xc0, !UPT ;  /* 0xffffff0004047892 */ /* 0x000fe4000f8ec0ff */
[----:B------:R-:W-:-:S02]  /*3bf0*/  UIADD3 UR8, UPT, UPT, -UR8, UR18, URZ ;  /* 0x0000001208087290 */ /* 0x000fc4000fffe1ff */
[----:B------:R-:W-:Y:S01]  /*3c00*/  UIADD3 UR4, UPT, UPT, UR19, UR4, URZ ;  /* 0x0000000413047290 */ /* 0x000fe2000fffe0ff */
[----:B------:R-:W-:Y:S01]  /*3c10*/  UMOV UR16, UR10 ;  /* 0x0000000a00107c82 */ /* 0x000fe20008000000 */
[----:B------:R-:W-:Y:S02]  /*3c20*/  UMOV UR15, UR5 ;  /* 0x00000005000f7c82 */ /* 0x000fe40008000000 */
[----:B------:R-:W-:Y:S01]  /*3c30*/  ULEA UR8, UR8, UR4, 0x14 ;  /* 0x0000000408087291 */ /* 0x000fe2000f8ea0ff */
[----:B------:R-:W-:-:S11]  /*3c40*/  UMOV UR14, UR17 ;  /* 0x00000011000e7c82 */ /* 0x000fd60008000000 */
.L_x_75:
[----:B------:R-:W-:Y:S02]  /*3c50*/  UIADD3 UR16, UPT, UPT, UR16, 0x1, URZ ;  /* 0x0000000110107890 */ /* 0x000fe4000fffe0ff */
[----:B--2---:R-:W-:Y:S02]  /*3c60*/  ULEA UR7, UR14, UR6, 0x3 ;  /* 0x000000060e077291 */ /* 0x004fe4000f8e18ff */
[----:B------:R-:W-:Y:S01]  /*3c70*/  UISETP.NE.AND UP0, UPT, UR16, URZ, UPT ;  /* 0x000000ff1000728c */ /* 0x000fe2000bf05270 */
[----:B----4-:R-:W-:Y:S10]  /*3c80*/  @P2 BRA `(.L_x_73) ;  /* 0x00000000000c2947 */ /* 0x010ff40003800000 */
[----:B-1----:R-:W-:Y:S04]  /*3c90*/  SHF.L.U32 R2, R8, 0x1f, RZ ;  /* 0x0000001f08027819 */ /* 0x002fe800000006ff */
[----:B------:R-:W1:Y:S02]  /*3ca0*/  SYNCS.PHASECHK.TRANS64.TRYWAIT P0, [UR7], R2 ;  /* 0x00000002ff0075a7 */ /* 0x000e640008001107 */
[----:B-1----:R-:W-:Y:S05]  /*3cb0*/  @!P0 BRA `(.L_x_74) ;  /* 0x0000006400e88947 */ /* 0x002fea0003800000 */
.L_x_73:
[----:B------:R-:W-:Y:S01]  /*3cc0*/  UISETP.NE.AND UP1, UPT, UR15, 0x1, UPT ;  /* 0x000000010f00788c */ /* 0x000fe2000bf25270 */
[----:B------:R-:W-:Y:S01]  /*3cd0*/  PLOP3.LUT P2, PT, PT, PT, PT, 0x80, 0x8 ;  /* 0x000000000008781c */ /* 0x000fe20003f4f070 */
[----:B------:R-:W-:Y:S02]  /*3ce0*/  UIADD3 UR17, UPT, UPT, UR14, 0x1, URZ ;  /* 0x000000010e117890 */ /* 0x000fe4000fffe0ff */
[----:B------:R-:W-:Y:S02]  /*3cf0*/  ULEA UR22, UR14, UR12, 0x9 ;  /* 0x0000000c0e167291 */ /* 0x000fe4000f8e48ff */
[----:B------:R-:W-:Y:S01]  /*3d00*/  UISETP.NE.AND UP2, UPT, UR17, 0x14, UPT ;  /* 0x000000141100788c */ /* 0x000fe2000bf45270 */
[----:B------:R-:W-:Y:S01]  /*3d10*/  PLOP3.LUT P0, PT, PT, PT, UP1, 0x80, 0x8 ;  /* 0x000000000008781c */ /* 0x000fe20003f0f018 */
[----:B------:R-:W-:Y:S02]  /*3d20*/  ULEA UR24, UR14, UR11, 0x7 ;  /* 0x0000000b0e187291 */ /* 0x000fe4000f8e38ff */
[----:B------:R-:W-:Y:S02]  /*3d30*/  USEL UR13, URZ, 0x1, UP2 ;  /* 0x00000001ff0d7887 */ /* 0x000fe40009000000 */
[----:B------:R-:W-:Y:S02]  /*3d40*/  USEL UR17, UR17, URZ, UP2 ;  /* 0x000000ff11117287 */ /* 0x000fe40009000000 */
[----:B------:R-:W-:Y:S02]  /*3d50*/  UIADD3 UR7, UPT, UPT, UR7, 0xa0, URZ ;  /* 0x000000a007077890 */ /* 0x000fe4000fffe0ff */
[----:B------:R-:W-:Y:S01]  /*3d60*/  @UP1 ULEA UR4, UR17, UR6, 0x3 ;  /* 0x0000000611041291 */ /* 0x000fe2000f8e18ff */
[----:B------:R-:W-:Y:S01]  /*3d70*/  LOP3.LUT R8, R8, UR13, RZ, 0x3c, !PT ;  /* 0x0000000d08087c12 */ /* 0x000fe2000f8e3cff */
[----:B------:R-:W-:Y:S01]  /*3d80*/  UMOV UR23, 0xc0004010 ;  /* 0xc000401000177882 */ /* 0x000fe20000000000 */
[----:B------:R-:W-:Y:S01]  /*3d90*/  UMOV UR25, 0xc0004010 ;  /* 0xc000401000197882 */ /* 0x000fe20000000000 */
[----:B------:R-:W-:Y:S01]  /*3da0*/  UIADD3 UR15, UPT, UPT, UR15, -0x1, URZ ;  /* 0xffffffff0f0f7890 */ /* 0x000fe2000fffe0ff */
[----:B-1----:R-:W-:Y:S01]  /*3db0*/  @P0 SHF.L.U32 R0, R8, 0x1f, RZ ;  /* 0x0000001f08000819 */ /* 0x002fe200000006ff */
[----:B------:R-:W-:Y:S03]  /*3dc0*/  UMOV UR14, UR17 ;  /* 0x00000011000e7c82 */ /* 0x000fe60008000000 */
[----:B------:R2:W4:Y:S01]  /*3dd0*/  @P0 SYNCS.PHASECHK.TRANS64.TRYWAIT P2, [UR4], R0 ;  /* 0x00000000ff0005a7 */ /* 0x0005220008041104 */
[----:B------:R2:W-:Y:S01]  /*3de0*/  UTCQMMA gdesc[UR24], gdesc[UR22], tmem[UR8], tmem[UR20], idesc[UR21], UP4 ;  /* 0x00ff1416180075ea */ /* 0x0005e2000a000308 */
[----:B------:R-:W-:Y:S01]  /*3df0*/  UPLOP3.LUT UP4, UPT, UPT, UPT, UPT, 0x80, 0x8 ;  /* 0x000000000008789c */ /* 0x000fe20003f8f070 */
[----:B------:R2:W-:Y:S01]  /*3e00*/  UTCBAR [UR7], URZ ;  /* 0x000000ff070073e9 */ /* 0x0005e200080000ff */
[----:B------:R-:W-:Y:S09]  /*3e10*/  BRA.U UP0, `(.L_x_75) ;  /* 0xfffffffd008c7547 */ /* 0x000ff2000b83ffff */
.L_x_72:
[----:B------:R-:W-:Y:S01]  /*3e20*/  UIADD3 UR18, UPT, UPT, UR18, 0x1, URZ ;  /* 0x0000000112127890 */ /* 0x000fe2000fffe0ff */
[C---:B------:R-:W-:Y:S01]  /*3e30*/  ISETP.NE.AND P0, PT, R10.reuse, 0x2, PT ;  /* 0x000000020a00780c */ /* 0x040fe20003f05270 */
[----:B------:R-:W-:Y:S02]  /*3e40*/  UIADD3 UR9, UPT, UPT, UR9, 0x1b0, URZ ;  /* 0x000001b009097890 */ /* 0x000fe4000fffe0ff */
[----:B------:R-:W-:Y:S01]  /*3e50*/  UISETP.NE.AND UP0, UPT, UR18, 0x4, UPT ;  /* 0x000000041200788c */ /* 0x000fe2000bf05270 */
[----:B-12---:R-:W-:Y:S02]  /*3e60*/  SEL R0, RZ, 0x1, P0 ;  /* 0x00000001ff007807 */ /* 0x006fe40000000000 */
[----:B------:R-:W-:Y:S01]  /*3e70*/  SEL R10, R10, RZ, P0 ;  /* 0x000000ff0a0a7207 */ /* 0x000fe20000000000 */
[----:B------:R-:W-:Y:S01]  /*3e80*/  USEL UR4, URZ, 0x1, UP0 ;  /* 0x00000001ff047887 */ /* 0x000fe20008000000 */
[----:B------:R-:W-:Y:S01]  /*3e90*/  LOP3.LUT R9, R9, R0, RZ, 0x3c, !PT ;  /* 0x0000000009097212 */ /* 0x000fe200078e3cff */
[----:B------:R-:W-:Y:S01]  /*3ea0*/  USEL UR18, UR18, URZ, UP0 ;  /* 0x000000ff12127287 */ /* 0x000fe20008000000 */
[----:B------:R1:W-:Y:S03]  /*3eb0*/  UTCBAR [UR9], URZ ;  /* 0x000000ff090073e9 */ /* 0x0003e600080000ff */
[----:B------:R-:W-:Y:S01]  /*3ec0*/  LOP3.LUT R11, R11, UR4, RZ, 0x3c, !PT ;  /* 0x000000040b0b7c12 */ /* 0x000fe2000f8e3cff */
[----:B------:R-:W-:Y:S07]  /*3ed0*/  @P1 BRA `(.L_x_76) ;  /* 0xfffffff800c41947 */ /* 0x000fee000383ffff */
[----:B------:R-:W2:Y:S01]  /*3ee0*/  S2UR UR4, SR_CgaCtaId ;  /* 0x00000000000479c3 */ /* 0x000ea20000008800 */
[----:B------:R-:W-:Y:S01]  /*3ef0*/  ELECT P0, URZ, PT ;  /* 0x0000000000ff782f */ /* 0x000fe20003800000 */
[----:B------:R-:W-:Y:S01]  /*3f00*/  IMAD.MOV.U32 R0, RZ, RZ, 0x1 ;  /* 0x00000001ff007424 */ /* 0x000fe200078e00ff */
[----:B------:R-:W-:Y:S01]  /*3f10*/  UIADD3 UR6, UPT, UPT, UR6, 0x1d0, URZ ;  /* 0x000001d006067890 */ /* 0x000fe2000fffe0ff */
[----:B------:R-:W-:Y:S01]  /*3f20*/  SHF.L.U32 R2, R11, 0x1f, RZ ;  /* 0x0000001f0b027819 */ /* 0x000fe200000006ff */
[----:B------:R-:W-:-:S03]  /*3f30*/  UMOV UR5, 0x40 ;  /* 0x0000004000057882 */ /* 0x000fc60000000000 */
[----:B------:R-:W-:Y:S01]  /*3f40*/  UVIRTCOUNT.DEALLOC.SMPOOL 0x80 ;  /* 0x000000800000784c */ /* 0x000fe20000000000 */
[----:B--2---:R-:W-:Y:S02]  /*3f50*/  ULEA UR4, UR4, UR5, 0x18 ;  /* 0x0000000504047291 */ /* 0x004fe4000f8ec0ff */
[----:B------:R-:W-:-:S07]  /*3f60*/  ULEA UR5, UR18, UR6, 0x3 ;  /* 0x0000000612057291 */ /* 0x000fce000f8e18ff */
[----:B------:R2:W-:Y:S02]  /*3f70*/  @P0 STS.U8 [UR4+0x1c], R0 ;  /* 0x00001c00ff000988 */ /* 0x0005e40008000004 */
[----:B------:R-:W3:Y:S02]  /*3f80*/  SYNCS.PHASECHK.TRANS64.TRYWAIT P0, [UR5], R2 ;  /* 0x00000002ff0075a7 */ /* 0x000ee40008001105 */
[----:B--23--:R-:W-:Y:S05]  /*3f90*/  @!P0 BRA `(.L_x_77) ;  /* 0x0000006400488947 */ /* 0x00cfea0003800000 */
.L_x_194:
[----:B------:R-:W-:-:S04]  /*3fa0*/  UIADD3 UR7, UPT, UPT, UR18, 0x1, URZ ;  /* 0x0000000112077890 */ /* 0x000fc8000fffe0ff */
[----:B------:R-:W-:-:S04]  /*3fb0*/  UISETP.NE.AND UP0, UPT, UR7, 0x4, UPT ;  /* 0x000000040700788c */ /* 0x000fc8000bf05270 */
[----:B------:R-:W-:Y:S02]  /*3fc0*/  USEL UR8, URZ, 0x1, UP0 ;  /* 0x00000001ff087887 */ /* 0x000fe40008000000 */
[----:B------:R-:W-:-:S04]  /*3fd0*/  USEL UR7, UR7, URZ, UP0 ;  /* 0x000000ff07077287 */ /* 0x000fc80008000000 */
[----:B------:R-:W-:Y:S01]  /*3fe0*/  ULEA UR5, UR7, UR6, 0x3 ;  /* 0x0000000607057291 */ /* 0x000fe2000f8e18ff */
[----:B--2---:R-:W-:-:S04]  /*3ff0*/  LOP3.LUT R2, R11, UR8, RZ, 0x3c, !PT ;  /* 0x000000080b027c12 */ /* 0x004fc8000f8e3cff */
[----:B------:R-:W-:-:S04]  /*4000*/  SHF.L.U32 R3, R2, 0x1f, RZ ;  /* 0x0000001f02037819 */ /* 0x000fc800000006ff */
[----:B------:R-:W2:Y:S02]  /*4010*/  SYNCS.PHASECHK.TRANS64.TRYWAIT P0, [UR5], R3 ;  /* 0x00000003ff0075a7 */ /* 0x000ea40008001105 */
[----:B--2---:R-:W-:Y:S05]  /*4020*/  @!P0 BRA `(.L_x_78) ;  /* 0x00000064003c8947 */ /* 0x004fea0003800000 */
.L_x_196:
[----:B------:R-:W-:-:S04]  /*4030*/  UIADD3 UR7, UPT, UPT, UR7, 0x1, URZ ;  /* 0x0000000107077890 */ /* 0x000fc8000fffe0ff */
[----:B------:R-:W-:-:S04]  /*4040*/  UISETP.NE.AND UP0, UPT, UR7, 0x4, UPT ;  /* 0x000000040700788c */ /* 0x000fc8000bf05270 */
[----:B------:R-:W-:Y:S02]  /*4050*/  USEL UR8, URZ, 0x1, UP0 ;  /* 0x00000001ff087887 */ /* 0x000fe40008000000 */
[----:B------:R-:W-:-:S04]  /*4060*/  USEL UR7, UR7, URZ, UP0 ;  /* 0x000000ff07077287 */ /* 0x000fc80008000000 */
[----:B------:R-:W-:Y:S01]  /*4070*/  ULEA UR5, UR7, UR6, 0x3 ;  /* 0x0000000607057291 */ /* 0x000fe2000f8e18ff */
[----:B------:R-:W-:-:S04]  /*4080*/  LOP3.LUT R2, R2, UR8, RZ, 0x3c, !PT ;  /* 0x0000000802027c12 */ /* 0x000fc8000f8e3cff */
[----:B--2---:R-:W-:-:S04]  /*4090*/  SHF.L.U32 R3, R2, 0x1f, RZ ;  /* 0x0000001f02037819 */ /* 0x004fc800000006ff */
[----:B------:R-:W2:Y:S02]  /*40a0*/  SYNCS.PHASECHK.TRANS64.TRYWAIT P0, [UR5], R3 ;  /* 0x00000003ff0075a7 */ /* 0x000ea40008001105 */
[----:B--2---:R-:W-:Y:S05]  /*40b0*/  @!P0 BRA `(.L_x_79) ;  /* 0x0000006400308947 */ /* 0x004fea0003800000 */
.L_x_198:
[----:B------:R-:W-:-:S04]  /*40c0*/  UIADD3 UR7, UPT, UPT, UR7, 0x1, URZ ;  /* 0x0000000107077890 */ /* 0x000fc8000fffe0ff */
[----:B------:R-:W-:-:S04]  /*40d0*/  UISETP.NE.AND UP0, UPT, UR7, 0x4, UPT ;  /* 0x000000040700788c */ /* 0x000fc8000bf05270 */
[----:B------:R-:W-:Y:S02]  /*40e0*/  USEL UR5, URZ, 0x1, UP0 ;  /* 0x00000001ff057887 */ /* 0x000fe40008000000 */
[----:B------:R-:W-:-:S04]  /*40f0*/  USEL UR7, UR7, URZ, UP0 ;  /* 0x000000ff07077287 */ /* 0x000fc80008000000 */
[----:B------:R-:W-:Y:S01]  /*4100*/  ULEA UR7, UR7, UR6, 0x3 ;  /* 0x0000000607077291 */ /* 0x000fe2000f8e18ff */
[----:B------:R-:W-:-:S04]  /*4110*/  LOP3.LUT R2, R2, UR5, RZ, 0x3c, !PT ;  /* 0x0000000502027c12 */ /* 0x000fc8000f8e3cff */
[----:B------:R-:W-:-:S04]  /*4120*/  SHF.L.U32 R2, R2, 0x1f, RZ ;  /* 0x0000001f02027819 */ /* 0x000fc800000006ff */
[----:B------:R-:W3:Y:S02]  /*4130*/  SYNCS.PHASECHK.TRANS64.TRYWAIT P0, [UR7], R2 ;  /* 0x00000002ff0075a7 */ /* 0x000ee40008001107 */
[----:B---3--:R-:W-:Y:S05]  /*4140*/  @!P0 BRA `(.L_x_80) ;  /* 0x0000006400248947 */ /* 0x008fea0003800000 */
.L_x_200:
[----:B------:R-:W-:Y:S01]  /*4150*/  NOP ;  /* 0x0000000000007918 */ /* 0x000fe20000000000 */
[----:B--2---:R-:W2:Y:S01]  /*4160*/  LDS R0, [UR4+0x14] ;  /* 0x00001404ff007984 */ /* 0x004ea20008000800 */
[----:B------:R-:W-:Y:S01]  /*4170*/  ULOP3.LUT UR6, UR19, 0xffff, URZ, 0xc0, !UPT ;  /* 0x0000ffff13067892 */ /* 0x000fe2000f8ec0ff */
[----:B------:R-:W-:Y:S01]  /*4180*/  UMOV UR8, 0xffff ;  /* 0x0000ffff00087882 */ /* 0x000fe20000000000 */
[----:B------:R-:W-:Y:S02]  /*4190*/  UMOV UR5, 0x1 ;  /* 0x0000000100057882 */ /* 0x000fe40000000000 */
[----:B------:R-:W-:-:S04]  /*41a0*/  USHF.R.U32.HI UR6, URZ, 0x5, UR6 ;  /* 0x00000005ff067899 */ /* 0x000fc80008011606 */
[----:B------:R-:W-:Y:S02]  /*41b0*/  USHF.L.U32 UR8, UR8, UR6, URZ ;  /* 0x0000000608087299 */ /* 0x000fe400080006ff */
[----:B------:R-:W-:-:S04]  /*41c0*/  USHF.L.U32 UR5, UR5, UR6, URZ ;  /* 0x0000000605057299 */ /* 0x000fc800080006ff */
[----:B--2---:R-:W-:-:S04]  /*41d0*/  LOP3.LUT R0, R0, UR8, RZ, 0xc0, !PT ;  /* 0x0000000800007c12 */ /* 0x004fc8000f8ec0ff */
[----:B------:R-:W-:-:S13]  /*41e0*/  ISETP.NE.AND P0, PT, R0, UR8, PT ;  /* 0x0000000800007c0c */ /* 0x000fda000bf05270 */
[----:B------:R-:W-:Y:S05]  /*41f0*/  @P0 BRA `(.L_x_81) ;  /* 0x0000000000580947 */ /* 0x000fea0003800000 */
[----:B------:R-:W2:Y:S02]  /*4200*/  LDS R0, [UR4+0x18] ;  /* 0x00001804ff007984 */ /* 0x000ea40008000800 */
[----:B--2---:R-:W-:-:S04]  /*4210*/  LOP3.LUT R0, R0, UR5, RZ, 0xc0, !PT ;  /* 0x0000000500007c12 */ /* 0x004fc8000f8ec0ff */
[----:B------:R-:W-:-:S13]  /*4220*/  ISETP.NE.AND P0, PT, R0, UR5, PT ;  /* 0x0000000500007c0c */ /* 0x000fda000bf05270 */
[----:B------:R-:W-:Y:S05]  /*4230*/  @P0 BRA `(.L_x_82) ;  /* 0x00000000003c0947 */ /* 0x000fea0003800000 */
[----:B------:R-:W2:Y:S01]  /*4240*/  S2R R2, SR_LANEID ;  /* 0x0000000000027919 */ /* 0x000ea20000000000 */
[----:B------:R-:W-:Y:S01]  /*4250*/  ULOP3.LUT UR8, URZ, UR8, URZ, 0x33, !UPT ;  /* 0x00000008ff087292 */ /* 0x000fe2000f8e33ff */
[----:B------:R-:W-:Y:S02]  /*4260*/  VOTEU.ANY UR7, UPT, PT ;  /* 0x0000000000077886 */ /* 0x000fe400038e0100 */
[----:B------:R-:W-:-:S03]  /*4270*/  UFLO.U32 UR7, UR7 ;  /* 0x00000007000772bd */ /* 0x000fc600080e0000 */
[----:B------:R-:W-:-:S04]  /*4280*/  IMAD.U32 R0, RZ, RZ, UR8 ;  /* 0x00000008ff007e24 */ /* 0x000fc8000f8e00ff */
[----:B------:R3:W1:Y:S02]  /*4290*/  REDUX UR6, R0 ;  /* 0x00000000000673c4 */ /* 0x0006640000000000 */
[----:B------:R1:W-:Y:S01]  /*42a0*/  UTCATOMSWS.AND URZ, UR8 ;  /* 0x0000000800ff79e3 */ /* 0x0003e20008000000 */
[----:B--2---:R-:W-:Y:S02]  /*42b0*/  ISETP.EQ.U32.AND P0, PT, R2, UR7, PT ;  /* 0x0000000702007c0c */ /* 0x004fe4000bf02070 */
[----:B---3--:R-:W-:Y:S02]  /*42c0*/  LOP3.LUT R0, RZ, UR5, RZ, 0x33, !PT ;  /* 0x00000005ff007c12 */ /* 0x008fe4000f8e33ff */
[----:B-1----:R-:W-:Y:S02]  /*42d0*/  MOV R2, UR6 ;  /* 0x0000000600027c02 */ /* 0x002fe40008000f00 */
[----:B------:R-:W1:Y:S07]  /*42e0*/  REDUX UR5, R0 ;  /* 0x00000000000573c4 */ /* 0x000e6e0000000000 */
[----:B------:R2:W-:Y:S01]  /*42f0*/  @P0 ATOMS.AND RZ, [UR4+0x14], R2 ;  /* 0x00001402ffff098c */ /* 0x0005e2000a800004 */
[----:B-1----:R-:W-:-:S05]  /*4300*/  IMAD.U32 R0, RZ, RZ, UR5 ;  /* 0x00000005ff007e24 */ /* 0x002fca000f8e00ff */
[----:B------:R2:W-:Y:S01]  /*4310*/  @P0 ATOMS.AND RZ, [UR4+0x18], R0 ;  /* 0x00001800ffff098c */ /* 0x0005e2000a800004 */
[----:B------:R-:W-:Y:S05]  /*4320*/  BRA `(.L_x_83) ;  /* 0x0000000000147947 */ /* 0x000fea0003800000 */
.L_x_82:
[----:B------:R-:W-:Y:S02]  /*4330*/  MOV R2, 0x4350 ;  /* 0x0000435000027802 */ /* 0x000fe40000000f00 */
[----:B-1--45:R-:W-:Y:S05]  /*4340*/  CALL.REL.NOINC `($__internal_0_$__cuda_sm10x_tcgen05_guardrail_trap_col_being_dealloced_not_returned_by_alloc) ;  /* 0x0000006800087944 */ /* 0x032fea0003c00000 */
[----:B------:R-:W-:Y:S05]  /*4350*/  BRA `(.L_x_83) ;  /* 0x0000000000087947 */ /* 0x000fea0003800000 */
.L_x_81:
[----:B------:R-:W-:Y:S02]  /*4360*/  MOV R2, 0x4380 ;  /* 0x0000438000027802 */ /* 0x000fe40000000f00 */
[----:B-1--45:R-:W-:Y:S05]  /*4370*/  CALL.REL.NOINC `($__internal_2_$__cuda_sm10x_tcgen05_guardrail_trap_unallocated_columns_being_dealloced) ;  /* 0x0000006800147944 */ /* 0x032fea0003c00000 */
.L_x_83:
[----:B------:R-:W-:Y:S01]  /*4380*/  NOP ;  /* 0x0000000000007918 */ /* 0x000fe20000000000 */
[----:B------:R-:W-:Y:S05]  /*4390*/  EXIT ;  /* 0x000000000000794d */ /* 0x000fea0003800000 */
.L_x_65:
[----:B------:R-:W-:-:S09]  /*43a0*/  UISETP.NE.OR UP2, UPT, UR8, 0x3, !UP2 ;  /* 0x000000030800788c */ /* 0x000fd2000d745670 */
[----:B------:R-:W-:Y:S05]  /*43b0*/  BRA.U UP2, `(.L_x_84) ;  /* 0x0000001102087547 */ /* 0x000fea000b800000 */
[----:B------:R-:W1:Y:S01]  /*43c0*/  LDC R0, c[0x0][0xb30] ;  /* 0x0002cc00ff007b82 */ /* 0x000e620000000800 */
[----:B------:R-:W2:Y:S01]  /*43d0*/  LDCU.64 UR8, c[0x0][0x888] ;  /* 0x00011100ff0877ac */ /* 0x000ea20008000a00 */
[----:B------:R-:W-:Y:S02]  /*43e0*/  HFMA2 R27, -RZ, RZ, 0, 0 ;  /* 0x00000000ff1b7431 */ /* 0x000fe400000001ff */
[----:B------:R-:W-:Y:S01]  /*43f0*/  IMAD.MOV.U32 R29, RZ, RZ, 0x1 ;  /* 0x00000001ff1d7424 */ /* 0x000fe200078e00ff */
[----:B------:R-:W-:Y:S01]  /*4400*/  MOV R25, 0x1000 ;  /* 0x0000100000197802 */ /* 0x000fe20000000f00 */
[----:B------:R-:W4:Y:S01]  /*4410*/  LDCU.64 UR4, c[0x0][0x890] ;  /* 0x00011200ff0477ac */ /* 0x000f220008000a00 */
[----:B------:R-:W-:Y:S01]  /*4420*/  IMAD.MOV.U32 R28, RZ, RZ, RZ ;  /* 0x000000ffff1c7224 */ /* 0x000fe200078e00ff */
[----:B------:R-:W3:Y:S01]  /*4430*/  LDC R24, c[0x0][0x370] ;  /* 0x0000dc00ff187b82 */ /* 0x000ee20000000800 */
[----:B------:R-:W-:Y:S01]  /*4440*/  UMOV UR7, 0x400 ;  /* 0x0000040000077882 */ /* 0x000fe20000000000 */
[----:B------:R-:W-:-:S02]  /*4450*/  UPLOP3.LUT UP1, UPT, UPT, UPT, UPT, 0x40, 0x4 ;  /* 0x000000000004789c */ /* 0x000fc40003f2e870 */
[----:B------:R-:W-:-:S04]  /*4460*/  ULEA UR7, UR37, UR7, 0x18 ;  /* 0x0000000725077291 */ /* 0x000fc8000f8ec0ff */
[----:B------:R-:W3:Y:S01]  /*4470*/  LDC R3, c[0x0][0xb0c] ;  /* 0x0002c300ff037b82 */ /* 0x000ee20000000800 */
[----:B------:R-:W-:Y:S02]  /*4480*/  UIADD3 UR13, UPT, UPT, UR7, 0x158, URZ ;  /* 0x00000158070d7890 */ /* 0x000fe4000fffe0ff */
[----:B--2---:R-:W-:Y:S02]  /*4490*/  UISETP.NE.U32.AND UP2, UPT, UR8, URZ, UPT ;  /* 0x000000ff0800728c */ /* 0x004fe4000bf45070 */
[----:B------:R-:W-:Y:S02]  /*44a0*/  UIADD3 UR33, UPT, UPT, UR7, 0x140, URZ ;  /* 0x0000014007217890 */ /* 0x000fe4000fffe0ff */
[----:B----4-:R-:W-:Y:S01]  /*44b0*/  UISETP.NE.U32.AND UP3, UPT, UR4, URZ, UPT ;  /* 0x000000ff0400728c */ /* 0x010fe2000bf65070 */
[----:B------:R-:W2:Y:S01]  /*44c0*/  LDC R18, c[0x0][0xb20] ;  /* 0x0002c800ff127b82 */ /* 0x000ea20000000800 */
[----:B-1----:R-:W-:Y:S01]  /*44d0*/  ISETP.NE.AND P1, PT, R0, 0x1, PT ;  /* 0x000000010000780c */ /* 0x002fe20003f25270 */
[----:B------:R-:W-:-:S02]  /*44e0*/  UISETP.NE.AND.EX UP2, UPT, UR9, URZ, UPT, UP2 ;  /* 0x000000ff0900728c */ /* 0x000fc4000bf45320 */
[----:B------:R-:W-:Y:S02]  /*44f0*/  UIADD3 UR25, UPT, UPT, UR7, 0x148, URZ ;  /* 0x0000014807197890 */ /* 0x000fe4000fffe0ff */
[----:B------:R-:W-:Y:S02]  /*4500*/  UIADD3 UR17, UPT, UPT, UR7, 0x150, URZ ;  /* 0x0000015007117890 */ /* 0x000fe4000fffe0ff */
[----:B------:R-:W1:Y:S01]  /*4510*/  LDC.64 R30, c[0x0][0x348] ;  /* 0x0000d200ff1e7b82 */ /* 0x000e620000000a00 */
[----:B------:R-:W-:Y:S02]  /*4520*/  UPRMT UR13, UR37, 0x654, UR13 ;  /* 0x00000654250d7896 */ /* 0x000fe4000800000d */
[----:B------:R-:W-:-:S05]  /*4530*/  UISETP.NE.AND.EX UP3, UPT, UR5, URZ, UPT, UP3 ;  /* 0x000000ff0500728c */ /* 0x000fca000bf65330 */
[----:B------:R-:W4:Y:S08]  /*4540*/  LDC.64 R16, c[0x0][0xb10] ;  /* 0x0002c400ff107b82 */ /* 0x000f300000000a00 */
[----:B------:R-:W1:Y:S08]  /*4550*/  LDC.64 R6, c[0x0][0xb18] ;  /* 0x0002c600ff067b82 */ /* 0x000e700000000a00 */
[----:B------:R-:W1:Y:S08]  /*4560*/  LDC.64 R4, c[0x0][0xb28] ;  /* 0x0002ca00ff047b82 */ /* 0x000e700000000a00 */
[----:B--23--:R-:W1:Y:S02]  /*4570*/  LDC R19, c[0x0][0x374] ;  /* 0x0000dd00ff137b82 */ /* 0x00ce640000000800 */
.L_x_95:
[C---:B------:R-:W-:Y:S02]  /*4580*/  LEA R0, R28.reuse, UR7, 0x3 ;  /* 0x000000071c007c11 */ /* 0x040fe4000f8e18ff */
[----:B------:R-:W-:Y:S02]  /*4590*/  SHF.L.U32 R2, R27, 0x1f, RZ ;  /* 0x0000001f1b027819 */ /* 0x000fe400000006ff */
[----:B------:R-:W-:Y:S02]  /*45a0*/  LEA R20, R28, UR7, 0x4 ;  /* 0x000000071c147c11 */ /* 0x000fe4000f8e20ff */
[----:B--2---:R-:W2:Y:S02]  /*45b0*/  SYNCS.PHASECHK.TRANS64.TRYWAIT P0, [R0+URZ+0x190], R2 ;  /* 0x00019002000075a7 */ /* 0x004ea400080011ff */
[----:B--2---:R-:W-:Y:S05]  /*45c0*/  @!P0 BRA `(.L_x_85) ;  /* 0x00000060001c8947 */ /* 0x004fea0003800000 */
.L_x_201:
[----:B------:R-:W-:Y:S01]  /*45d0*/  ISETP.GE.AND P0, PT, R40, 0x1, PT ;  /* 0x000000012800780c */ /* 0x000fe20003f06270 */
[----:B------:R-:W3:Y:S01]  /*45e0*/  LDS.128 R20, [R20+0x220] ;  /* 0x0002200014147984 */ /* 0x000ee20000000c00 */
[----:B--2---:R-:W-:Y:S01]  /*45f0*/  VIADD R0, R0, 0x1a0 ;  /* 0x000001a000007836 */ /* 0x004fe20000000000 */
[----:B------:R-:W-:Y:S01]  /*4600*/  @!PT LDS RZ, [RZ] ;  /* 0x00000000fffff984 */ /* 0x000fe20000000800 */
[----:B------:R-:W-:Y:S01]  /*4610*/  @!PT LDS RZ, [RZ] ;  /* 0x00000000fffff984 */ /* 0x000fe20000000800 */
[----:B------:R-:W-:Y:S01]  /*4620*/  @!PT LDS RZ, [RZ] ;  /* 0x00000000fffff984 */ /* 0x000fe20000000800 */
[----:B------:R-:W-:Y:S01]  /*4630*/  @!PT LDS RZ, [RZ] ;  /* 0x00000000fffff984 */ /* 0x000fe20000000800 */
[----:B------:R2:W-:Y:S06]  /*4640*/  MEMBAR.ALL.CTA ;  /* 0x0000000000007992 */ /* 0x0005ec0000008000 */
[----:B--2---:R-:W2:Y:S01]  /*4650*/  FENCE.VIEW.ASYNC.S ;  /* 0x00000000000073c6 */ /* 0x004ea20000000000 */
[----:B------:R-:W-:Y:S04]  /*4660*/  PRMT R0, RZ, 0x654, R0 ;  /* 0x00000654ff007816 */ /* 0x000fe80000000000 */
[----:B--2---:R2:W-:Y:S01]  /*4670*/  SYNCS.ARRIVE.TRANS64.RED.A1T0 RZ, [R0+URZ], RZ ;  /* 0x000000ff00ff79a7 */ /* 0x0045e200081004ff */
[----:B---3--:R-:W-:Y:S11]  /*4680*/  LOP3.LUT P3, RZ, R22, 0x1, RZ, 0xc0, !PT ;  /* 0x0000000116ff7812 */ /* 0x008ff6000786c0ff */
[----:B------:R-:W-:Y:S02]  /*4690*/  @!UPT UIADD3 URZ, UPT, UPT, URZ, URZ, URZ ;  /* 0x000000fffffff290 */ /* 0x000fe4000fffe0ff */
[----:B------:R-:W-:Y:S02]  /*46a0*/  @P3 MOV R11, R20 ;  /* 0x00000014000b3202 */ /* 0x000fe40000000f00 */
[----:B------:R-:W-:Y:S01]  /*46b0*/  @P3 LOP3.LUT R10, R21, 0xffff, RZ, 0xc0, !PT ;  /* 0x0000ffff150a3812 */ /* 0x000fe200078ec0ff */
[----:B--2---:R-:W-:Y:S06]  /*46c0*/  @!P0 BRA `(.L_x_86) ;  /* 0x0000000000a48947 */ /* 0x004fec0003800000 */
[-C--:B-1----:R-:W-:Y:S01]  /*46d0*/  IMAD.HI.U32 R0, R19, R7.reuse, RZ ;  /* 0x0000000713007227 */ /* 0x082fe200078e00ff */
[----:B------:R-:W-:Y:S02]  /*46e0*/  ISETP.NE.AND P0, PT, R6, 0x1, PT ;  /* 0x000000010600780c */ /* 0x000fe40003f05270 */
[----:B------:R-:W-:Y:S01]  /*46f0*/  ISETP.NE.AND P2, PT, R40, 0x1, PT ;  /* 0x000000012800780c */ /* 0x000fe20003f45270 */
[----:B----4-:R-:W-:Y:S01]  /*4700*/  IMAD.HI.U32 R9, R24, R16, RZ ;  /* 0x0000001018097227 */ /* 0x010fe200078e00ff */
[----:B------:R-:W-:Y:S02]  /*4710*/  SHF.R.U32.HI R0, RZ, R18, R0 ;  /* 0x00000012ff007219 */ /* 0x000fe40000011600 */
[----:B------:R-:W-:Y:S01]  /*4720*/  ISETP.NE.AND P4, PT, R3, 0x1, PT ;  /* 0x000000010300780c */ /* 0x000fe20003f85270 */
[----:B------:R-:W-:Y:S01]  /*4730*/  IMAD.HI.U32 R13, R10, R7, RZ ;  /* 0x000000070a0d7227 */ /* 0x000fe200078e00ff */
[----:B------:R-:W-:Y:S02]  /*4740*/  SHF.R.U32.HI R9, RZ, R17, R9 ;  /* 0x00000011ff097219 */ /* 0x000fe40000011609 */
[----:B------:R-:W-:Y:S01]  /*4750*/  SEL R0, R19, R0, !P0 ;  /* 0x0000000013007207 */ /* 0x000fe20004000000 */
[----:B------:R-:W-:Y:S01]  /*4760*/  IMAD.HI.U32 R12, R11, R16, RZ ;  /* 0x000000100b0c7227 */ /* 0x000fe200078e00ff */
[----:B------:R-:W-:Y:S03]  /*4770*/  SEL R9, R24, R9, !P4 ;  /* 0x0000000918097207 */ /* 0x000fe60006000000 */
[-C--:B------:R-:W-:Y:S01]  /*4780*/  IMAD.HI.U32 R8, R0, R4.reuse, RZ ;  /* 0x0000000400087227 */ /* 0x080fe200078e00ff */
[----:B------:R-:W-:Y:S03]  /*4790*/  SHF.R.U32.HI R12, RZ, R17, R12 ;  /* 0x00000011ff0c7219 */ /* 0x000fe6000001160c */
[----:B------:R-:W-:Y:S01]  /*47a0*/  IMAD.HI.U32 R2, R9, R4, RZ ;  /* 0x0000000409027227 */ /* 0x000fe200078e00ff */
[-C--:B------:R-:W-:Y:S02]  /*47b0*/  @P2 SHF.R.U32.HI R0, RZ, R5.reuse, R8 ;  /* 0x00000005ff002219 */ /* 0x080fe40000011608 */
[----:B------:R-:W-:Y:S02]  /*47c0*/  SHF.R.U32.HI R8, RZ, R18, R13 ;  /* 0x00000012ff087219 */ /* 0x000fe4000001160d */
[----:B------:R-:W-:Y:S01]  /*47d0*/  @P2 SHF.R.U32.HI R9, RZ, R5, R2 ;  /* 0x00000005ff092219 */ /* 0x000fe20000011602 */
[----:B------:R-:W-:Y:S01]  /*47e0*/  IMAD R0, R40, R0, RZ ;  /* 0x0000000028007224 */ /* 0x000fe200078e02ff */
[----:B------:R-:W-:Y:S02]  /*47f0*/  SEL R8, R10, R8, !P0 ;  /* 0x000000080a087207 */ /* 0x000fe40004000000 */
[----:B------:R-:W-:Y:S01]  /*4800*/  SEL R2, R11, R12, !P4 ;  /* 0x0000000c0b027207 */ /* 0x000fe20006000000 */
[----:B------:R-:W-:Y:S01]  /*4810*/  IMAD R12, R40, R9, RZ ;  /* 0x00000009280c7224 */ /* 0x000fe200078e02ff */
[C---:B------:R-:W-:Y:S01]  /*4820*/  ISETP.GE.AND P0, PT, R8.reuse, R0, PT ;  /* 0x000000000800720c */ /* 0x040fe20003f06270 */
[----:B------:R-:W-:Y:S03]  /*4830*/  IMAD.HI.U32 R0, R8, R4, RZ ;  /* 0x0000000408007227 */ /* 0x000fe600078e00ff */
[----:B------:R-:W-:Y:S02]  /*4840*/  ISETP.GE.OR P0, PT, R2, R12, P0 ;  /* 0x0000000c0200720c */ /* 0x000fe40000706670 */
[-C--:B------:R-:W-:Y:S04]  /*4850*/  SHF.R.U32.HI R0, RZ, R5.reuse, R0 ;  /* 0x00000005ff007219 */ /* 0x080fe80000011600 */
[----:B------:R-:W-:Y:S05]  /*4860*/  SEL R13, R8, R0, !P2 ;  /* 0x00000000080d7207 */ /* 0x000fea0005000000 */
[----:B------:R-:W-:Y:S02]  /*4870*/  IMAD.MOV R12, RZ, RZ, -R13 ;  /* 0x000000ffff0c7224 */ /* 0x000fe400078e0a0d */
[----:B------:R-:W-:Y:S04]  /*4880*/  @!P0 IMAD.HI.U32 R0, R2, R4, RZ ;  /* 0x0000000402008227 */ /* 0x000fe800078e00ff */
[----:B------:R-:W-:Y:S01]  /*4890*/  IMAD R12, R40, R12, R8 ;  /* 0x0000000c280c7224 */ /* 0x000fe200078e0208 */
[----:B------:R-:W-:Y:S04]  /*48a0*/  @!P0 SHF.R.U32.HI R0, RZ, R5, R0 ;  /* 0x00000005ff008219 */ /* 0x000fe80000011600 */
[----:B------:R-:W-:Y:S04]  /*48b0*/  @!P0 SEL R0, R2, R0, !P2 ;  /* 0x0000000002008207 */ /* 0x000fe80005000000 */
[----:B------:R-:W-:Y:S01]  /*48c0*/  @!P0 IADD3 R13, PT, PT, R13, -R0, RZ ;  /* 0x800000000d0d8210 */ /* 0x000fe20007ffe0ff */
[----:B------:R-:W-:Y:S01]  /*48d0*/  @!P0 IMAD R0, R9, R12, R0 ;  /* 0x0000000c09008224 */ /* 0x000fe200078e0200 */
[----:B------:R-:W-:Y:S01]  /*48e0*/  IADD3 R9, PT, PT, -R8, RZ, RZ ;  /* 0x000000ff08097210 */ /* 0x000fe20007ffe1ff */
[--C-:B------:R-:W-:Y:S02]  /*48f0*/  IMAD.MOV R12, RZ, RZ, -R2.reuse ;  /* 0x000000ffff0c7224 */ /* 0x100fe400078e0a02 */
[----:B------:R-:W-:Y:S02]  /*4900*/  @!P0 IMAD R8, R13, R40, R2 ;  /* 0x000000280d088224 */ /* 0x000fe400078e0202 */
[----:B------:R-:W-:Y:S02]  /*4910*/  @!P0 IMAD.MOV.U32 R2, RZ, RZ, R0 ;  /* 0x000000ffff028224 */ /* 0x000fe400078e0000 */
[----:B------:R-:W-:Y:S02]  /*4920*/  IMAD R11, R3, R12, R11 ;  /* 0x0000000c030b7224 */ /* 0x000fe400078e020b */
[----:B------:R-:W-:Y:S02]  /*4930*/  IMAD R10, R6, R9, R10 ;  /* 0x00000009060a7224 */ /* 0x000fe400078e020a */
[----:B------:R-:W-:Y:S02]  /*4940*/  IMAD R11, R2, R3, R11 ;  /* 0x00000003020b7224 */ /* 0x000fe400078e020b */
[----:B------:R-:W-:Y:S02]  /*4950*/  IMAD R10, R8, R6, R10 ;  /* 0x00000006080a7224 */ /* 0x000fe400078e020a */
.L_x_86:
[----:B------:R-:W-:Y:S05]  /*4960*/  BRA.U UP1, `(.L_x_87) ;  /* 0x0000000101107547 */ /* 0x000fea000b800000 */
[----:B------:R-:W-:Y:S04]  /*4970*/  MOV R2, UR6 ;  /* 0x0000000600027c02 */ /* 0x000fe80008000f00 */
[----:B------:R-:W-:Y:S04]  /*4980*/  SHF.L.U32 R2, R2, 0x1f, RZ ;  /* 0x0000001f02027819 */ /* 0x000fe800000006ff */
[----:B------:R-:W2:Y:S02]  /*4990*/  SYNCS.PHASECHK.TRANS64.TRYWAIT P0, [UR7+0x188], R2 ;  /* 0x00018802ff0075a7 */ /* 0x000ea40008001107 */
[----:B--2---:R-:W-:Y:S05]  /*49a0*/  @!P0 BRA `(.L_x_88) ;  /* 0x0000005c00388947 */ /* 0x004fea0003800000 */
.L_x_87:
[----:B------:R-:W-:Y:S02]  /*49b0*/  R2UR UR35, R15 ;  /* 0x000000000f2372ca */ /* 0x000fe400000e0000 */
[----:B------:R-:W-:Y:S02]  /*49c0*/  R2UR UR34, R14 ;  /* 0x000000000e2272ca */ /* 0x000fe400000e0000 */
[----:B------:R-:W-:Y:S02]  /*49d0*/  ISETP.NE.U32.AND P2, PT, RZ, UR4, PT ;  /* 0x00000004ff007c0c */ /* 0x000fe4000bf45070 */
[----:B------:R-:W-:Y:S02]  /*49e0*/  SHF.L.U32 R14, R29, 0x1f, RZ ;  /* 0x0000001f1d0e7819 */ /* 0x000fe400000006ff */
[----:B------:R-:W-:Y:S05]  /*49f0*/  ISETP.NE.AND.EX P2, PT, RZ, UR5, PT, P2 ;  /* 0x00000005ff007c0c */ /* 0x000fea000bf45320 */
[----:B------:R-:W-:Y:S02]  /*4a00*/  USHF.L.U32 UR35, UR35, 0x6, URZ ;  /* 0x0000000623237899 */ /* 0x000fe400080006ff */
[----:B------:R-:W-:Y:S01]  /*4a10*/  USHF.L.U32 UR34, UR34, 0x8, URZ ;  /* 0x0000000822227899 */ /* 0x000fe200080006ff */
[----:B------:R-:W-:Y:S11]  /*4a20*/  BRA.U !UP3, `(.L_x_89) ;  /* 0x000000010b347547 */ /* 0x000ff6000b800000 */
[----:B------:R-:W-:Y:S01]  /*4a30*/  UPLOP3.LUT UP0, UPT, UPT, UPT, UP2, 0x80, 0x8 ;  /* 0x000000000008789c */ /* 0x000fe20003f0f020 */
[----:B--2---:R-:W-:Y:S02]  /*4a40*/  HFMA2 R0, -RZ, RZ, 0, 5.9604644775390625e-08 ;  /* 0x00000001ff007431 */ /* 0x004fe400000001ff */
[----:B------:R-:W-:Y:S03]  /*4a50*/  IMAD.MOV.U32 R96, RZ, RZ, 0x1 ;  /* 0x00000001ff607424 */ /* 0x000fe600078e00ff */
[----:B------:R-:W-:Y:S05]  /*4a60*/  PLOP3.LUT P0, PT, PT, PT, UP0, 0x80, 0x8 ;  /* 0x000000000008781c */ /* 0x000fea0003f0f008 */
[----:B------:R-:W2:Y:S01]  /*4a70*/  @UP0 LDCU.64 UR10, c[0x0][0x888] ;  /* 0x00011100ff0a07ac */ /* 0x000ea20008000a00 */
[----:B------:R-:W-:Y:S07]  /*4a80*/  @UP0 UIMAD UR8, UR36, UR4, URZ ;  /* 0x00000004240802a4 */ /* 0x000fee000f8e02ff */
[----:B------:R-:W-:Y:S01]  /*4a90*/  @!P0 PRMT R96, R0, 0x7610, R96 ;  /* 0x0000761000608816 */ /* 0x000fe20000000060 */
[----:B--2---:R-:W-:Y:S03]  /*4aa0*/  @UP0 UIMAD.WIDE UR10, UR8, 0x4, UR10 ;  /* 0x00000004080a08a5 */ /* 0x004fe6000f8e020a */
[----:B------:R-:W2:Y:S03]  /*4ab0*/  @!UP0 LDCU UR8, c[0x0][0x880] ;  /* 0x00011000ff0887ac */ /* 0x000ea60008000800 */
[----:B------:R-:W-:Y:S01]  /*4ac0*/  IMAD.U32 R8, RZ, RZ, UR10 ;  /* 0x0000000aff087e24 */ /* 0x000fe2000f8e00ff */
[----:B------:R-:W-:Y:S05]  /*4ad0*/  MOV R9, UR11 ;  /* 0x0000000b00097c02 */ /* 0x000fea0008000f00 */
[----:B-----5:R3:W5:Y:S02]  /*4ae0*/  @P0 LDG.E R49, desc[UR46][R8.64] ;  /* 0x0000002e08310981 */ /* 0x020764000c1e1900 */
[----:B--23--:R-:W-:Y:S07]  /*4af0*/  @!P0 IMAD.U32 R49, RZ, RZ, UR8 ;  /* 0x00000008ff318e24 */ /* 0x00cfee000f8e00ff */
.L_x_89:
[----:B-----5:R-:W-:Y:S01]  /*4b00*/  @!P2 FSETP.EQ.AND P0, PT, R49, RZ, PT ;  /* 0x000000ff3100a20b */ /* 0x020fe20003f02000 */
[----:B------:R-:W-:Y:S01]  /*4b10*/  @!UPT UIADD3 URZ, UPT, UPT, URZ, URZ, URZ ;  /* 0x000000fffffff290 */ /* 0x000fe2000fffe0ff */
[----:B------:R-:W-:Y:S11]  /*4b20*/  @!P2 BRA `(.L_x_90) ;  /* 0x000000000014a947 */ /* 0x000ff60003800000 */
[----:B------:R-:W-:Y:S02]  /*4b30*/  LOP3.LUT P2, RZ, R96, 0xff, RZ, 0xc0, !PT ;  /* 0x000000ff60ff7812 */ /* 0x000fe4000784c0ff */
[----:B------:R-:W-:Y:S04]  /*4b40*/  PLOP3.LUT P0, PT, PT, PT, UP0, 0x80, 0x8 ;  /* 0x000000000008781c */ /* 0x000fe80003f0f008 */
[----:B------:R-:W-:Y:S07]  /*4b50*/  PLOP3.LUT P0, PT, P0, PT, PT, 0x8, 0x80 ;  /* 0x000000000080781c */ /* 0x000fee000070e170 */
[----:B------:R-:W-:Y:S11]  /*4b60*/  @P2 FSETP.EQ.AND P0, PT, R49, RZ, PT ;  /* 0x000000ff3100220b */ /* 0x000ff60003f02000 */
[----:B------:R-:W-:Y:S02]  /*4b70*/  @!UPT UIADD3 URZ, UPT, UPT, URZ, URZ, URZ ;  /* 0x000000fffffff290 */ /* 0x000fe4000fffe0ff */
.L_x_90:
[----:B------:R-:W3:Y:S01]  /*4b80*/  SYNCS.PHASECHK.TRANS64.TRYWAIT P2, [UR7+0x160], R14 ;  /* 0x0001600eff0075a7 */ /* 0x000ee20008041107 */
[----:B------:R-:W-:Y:S04]  /*4b90*/  ELECT P4, URZ, PT ;  /* 0x0000000000ff782f */ /* 0x000fe80003880000 */
[----:B------:R-:W-:Y:S11]  /*4ba0*/  PLOP3.LUT P4, PT, P0, P4, PT, 0xf2, 0x2f ;  /* 0x00000000002f781c */ /* 0x000ff60000789e72 */
[----:B------:R-:W-:Y:S02]  /*4bb0*/  @!UPT UIADD3 URZ, UPT, UPT, URZ, URZ, URZ ;  /* 0x000000fffffff290 */ /* 0x000fe4000fffe0ff */
[----:B-1----:R-:W-:Y:S05]  /*4bc0*/  @!P4 IADD3 R8, P0, PT, R30, 0x580, RZ ;  /* 0x000005801e08c810 */ /* 0x002fea0007f1e0ff */
[----:B--2---:R-:W-:Y:S01]  /*4bd0*/  @!P4 IMAD.X R2, RZ, RZ, R31, P0 ;  /* 0x000000ffff02c224 */ /* 0x004fe200000e061f */
[----:B---3--:R-:W-:Y:S07]  /*4be0*/  @!P2 BRA `(.L_x_91) ;  /* 0x0000005800c0a947 */ /* 0x008fee0003800000 */
.L_x_204:
[----:B------:R-:W-:Y:S01]  /*4bf0*/  @!P4 R2UR UR8, R2 ;  /* 0x000000000208c2ca */ /* 0x000fe200000e0000 */
[----:B------:R-:W-:Y:S01]  /*4c00*/  VOTEU.ALL UP1, P4 ;  /* 0x0000000000ff7886 */ /* 0x000fe20002020000 */
[----:B------:R-:W-:Y:S01]  /*4c10*/  @!P4 R2UR UR9, R8 ;  /* 0x000000000809c2ca */ /* 0x000fe200000e0000 */
[----:B-1----:R-:W-:Y:S01]  /*4c20*/  @!P4 IMAD.MOV.U32 R0, RZ, RZ, 0x1000 ;  /* 0x00001000ff00c424 */ /* 0x002fe200078e00ff */
[----:B------:R-:W-:Y:S01]  /*4c30*/  UMOV UR10, 0x0 ;  /* 0x00000000000a7882 */ /* 0x000fe20000000000 */
[----:B------:R-:W-:Y:S01]  /*4c40*/  UMOV UR11, 0x10000000 ;  /* 0x10000000000b7882 */ /* 0x000fe20000000000 */
[----:B------:R-:W-:Y:S01]  /*4c50*/  @!UP1 UIADD3 UR32, UPT, UPT, UR7, 0x400, URZ ;  /* 0x0000040007209890 */ /* 0x000fe2000fffe0ff */
[----:B------:R-:W-:Y:S06]  /*4c60*/  VOTEU.ALL UP1, P4 ;  /* 0x0000000000ff7886 */ /* 0x000fec0002020000 */
[----:B------:R-:W-:Y:S01]  /*4c70*/  IMAD.U32 R9, RZ, RZ, UR8 ;  /* 0x00000008ff097e24 */ /* 0x000fe2000f8e00ff */
[----:B------:R-:W-:Y:S01]  /*4c80*/  UPRMT UR8, UR37, 0x654, UR33 ;  /* 0x0000065425087896 */ /* 0x000fe20008000021 */
[----:B------:R-:W-:Y:S03]  /*4c90*/  IMAD.U32 R8, RZ, RZ, UR9 ;  /* 0x00000009ff087e24 */ /* 0x000fe6000f8e00ff */
[----:B------:R-:W-:Y:S02]  /*4ca0*/  @!P4 R2UR UR15, R9 ;  /* 0x00000000090fc2ca */ /* 0x000fe400000e0000 */
[----:B------:R-:W-:Y:S02]  /*4cb0*/  @!P4 R2UR UR14, R8 ;  /* 0x00000000080ec2ca */ /* 0x000fe400000e0000 */
[----:B------:R-:W-:Y:S05]  /*4cc0*/  @!P4 IADD3 R8, P0, PT, R30, 0x580, RZ ;  /* 0x000005801e08c810 */ /* 0x000fea0007f1e0ff */
[----:B------:R-:W-:Y:S06]  /*4cd0*/  @!P4 IMAD.X R2, RZ, RZ, R31, P0 ;  /* 0x000000ffff02c224 */ /* 0x000fec00000e061f */
[----:B------:R1:W-:Y:S01]  /*4ce0*/  @!UP1 UTMALDG.3D [UR32], [UR14], desc[UR10] ;  /* 0x00000a200e0095b4 */ /* 0x0003e20008011000 */
[----:B------:R1:W-:Y:S01]  /*4cf0*/  @!P4 SYNCS.ARRIVE.TRANS64.RED.A0TR RZ, [UR7+0x140], R0 ;  /* 0x00014000ffffc9a7 */ /* 0x0003e20008300407 */
[----:B------:R-:W-:Y:S01]  /*4d00*/  SYNCS.ARRIVE.TRANS64.RED.A1T0 RZ, [UR8], RZ ;  /* 0x000000ffffff79a7 */ /* 0x000fe20008100408 */
[----:B------:R-:W2:Y:S02]  /*4d10*/  SYNCS.PHASECHK.TRANS64.TRYWAIT P2, [UR7+0x168], R14 ;  /* 0x0001680eff0075a7 */ /* 0x000ea40008041107 */
[----:B-12---:R-:W-:Y:S05]  /*4d20*/  @!P2 BRA `(.L_x_92) ;  /* 0x000000580088a947 */ /* 0x006fea0003800000 */
.L_x_206:
[----:B------:R-:W-:Y:S01]  /*4d30*/  @!P4 R2UR UR8, R2 ;  /* 0x000000000208c2ca */ /* 0x000fe200000e0000 */
[----:B------:R-:W-:Y:S01]  /*4d40*/  VOTEU.ALL UP1, P4 ;  /* 0x0000000000ff7886 */ /* 0x000fe20002020000 */
[----:B------:R-:W-:Y:S01]  /*4d50*/  @!P4 R2UR UR9, R8 ;  /* 0x000000000809c2ca */ /* 0x000fe200000e0000 */
[----:B-1----:R-:W-:Y:S01]  /*4d60*/  @!P4 IMAD.MOV.U32 R0, RZ, RZ, 0x1000 ;  /* 0x00001000ff00c424 */ /* 0x002fe200078e00ff */
[----:B------:R-:W-:Y:S01]  /*4d70*/  UMOV UR10, 0x0 ;  /* 0x00000000000a7882 */ /* 0x000fe20000000000 */
[----:B------:R-:W-:Y:S01]  /*4d80*/  UMOV UR11, 0x10000000 ;  /* 0x10000000000b7882 */ /* 0x000fe20000000000 */
[----:B------:R-:W-:Y:S02]  /*4d90*/  @!UP1 UIADD3 UR26, UPT, UPT, UR34, 0x40, URZ ;  /* 0x00000040221a9890 */ /* 0x000fe4000fffe0ff */
[----:B------:R-:W-:Y:S01]  /*4da0*/  @!UP1 UIADD3 UR24, UPT, UPT, UR7, 0x1400, URZ ;  /* 0x0000140007189890 */ /* 0x000fe2000fffe0ff */
[----:B------:R-:W-:Y:S01]  /*4db0*/  VOTEU.ALL UP1, P4 ;  /* 0x0000000000ff7886 */ /* 0x000fe20002020000 */
[----:B------:R-:W-:Y:S01]  /*4dc0*/  UMOV UR27, UR35 ;  /* 0x00000023001b7c82 */ /* 0x000fe20008000000 */
[----:B------:R-:W-:Y:S02]  /*4dd0*/  UMOV UR28, UR36 ;  /* 0x00000024001c7c82 */ /* 0x000fe40008000000 */
        /* <DEDUP_REMOVED lines=12> */
.L_x_208:
[----:B------:R-:W2:Y:S01]  /*4ea0*/  LDC.64 R12, c[0x0][0xb18] ;  /* 0x0002c600ff0c7b82 */ /* 0x000ea20000000a00 */
[----:B------:R-:W-:Y:S01]  /*4eb0*/  @!P4 R2UR UR8, R2 ;  /* 0x000000000208c2ca */ /* 0x000fe200000e0000 */
[----:B------:R-:W-:Y:S01]  /*4ec0*/  VOTEU.ALL UP1, P4 ;  /* 0x0000000000ff7886 */ /* 0x000fe20002020000 */
[----:B------:R-:W-:Y:S01]  /*4ed0*/  @!P4 R2UR UR9, R8 ;  /* 0x000000000809c2ca */ /* 0x000fe200000e0000 */
[----:B-1----:R-:W-:Y:S01]  /*4ee0*/  @!P4 IMAD.MOV.U32 R0, RZ, RZ, 0x1000 ;  /* 0x00001000ff00c424 */ /* 0x002fe200078e00ff */
[----:B------:R-:W-:Y:S03]  /*4ef0*/  UMOV UR10, 0x0 ;  /* 0x00000000000a7882 */ /* 0x000fe60000000000 */
[----:B------:R-:W1:Y:S01]  /*4f00*/  @!P1 LDC R2, c[0x0][0xb0c] ;  /* 0x0002c300ff029b82 */ /* 0x000e620000000800 */
[----:B------:R-:W-:Y:S01]  /*4f10*/  @!UP1 UIADD3 UR18, UPT, UPT, UR34, 0x80, URZ ;  /* 0x0000008022129890 */ /* 0x000fe2000fffe0ff */
[----:B------:R-:W-:Y:S01]  /*4f20*/  @P3 SHF.R.U32.HI R26, RZ, 0x10, R21 ;  /* 0x00000010ff1a3819 */ /* 0x000fe20000011615 */
[----:B------:R-:W-:Y:S01]  /*4f30*/  @!UP1 UIADD3 UR16, UPT, UPT, UR7, 0x2400, URZ ;  /* 0x0000240007109890 */ /* 0x000fe2000fffe0ff */
[----:B------:R-:W-:Y:S01]  /*4f40*/  VIADD R28, R28, 0x1 ;  /* 0x000000011c1c7836 */ /* 0x000fe20000000000 */
[----:B------:R-:W-:Y:S01]  /*4f50*/  VOTEU.ALL UP1, P4 ;  /* 0x0000000000ff7886 */ /* 0x000fe20002020000 */
[----:B------:R-:W-:Y:S01]  /*4f60*/  UMOV UR11, 0x10000000 ;  /* 0x10000000000b7882 */ /* 0x000fe20000000000 */
[----:B------:R-:W-:Y:S01]  /*4f70*/  UMOV UR19, UR35 ;  /* 0x0000002300137c82 */ /* 0x000fe20008000000 */
[----:B------:R-:W-:Y:S01]  /*4f80*/  IMAD.U32 R9, RZ, RZ, UR8 ;  /* 0x00000008ff097e24 */ /* 0x000fe2000f8e00ff */
[----:B------:R-:W-:Y:S01]  /*4f90*/  UMOV UR20, UR36 ;  /* 0x0000002400147c82 */ /* 0x000fe20008000000 */
[----:B------:R-:W-:Y:S01]  /*4fa0*/  IMAD.U32 R8, RZ, RZ, UR9 ;  /* 0x00000009ff087e24 */ /* 0x000fe2000f8e00ff */
[----:B------:R-:W-:Y:S02]  /*4fb0*/  UPRMT UR8, UR37, 0x654, UR17 ;  /* 0x0000065425087896 */ /* 0x000fe40008000011 */
[----:B------:R-:W-:Y:S02]  /*4fc0*/  @!P4 R2UR UR15, R9 ;  /* 0x00000000090fc2ca */ /* 0x000fe400000e0000 */
[----:B------:R-:W-:Y:S02]  /*4fd0*/  @!P4 R2UR UR14, R8 ;  /* 0x00000000080ec2ca */ /* 0x000fe400000e0000 */
[----:B------:R-:W3:Y:S11]  /*4fe0*/  LDC.64 R8, c[0x0][0xb10] ;  /* 0x0002c400ff087b82 */ /* 0x000ef60000000a00 */
[----:B------:R1:W-:Y:S01]  /*4ff0*/  @!UP1 UTMALDG.3D [UR16], [UR14], desc[UR10] ;  /* 0x00000a100e0095b4 */ /* 0x0003e20008011000 */
[----:B------:R5:W-:Y:S01]  /*5000*/  @!P4 SYNCS.ARRIVE.TRANS64.RED.A0TR RZ, [UR7+0x150], R0 ;  /* 0x00015000ffffc9a7 */ /* 0x000be20008300407 */
[C---:B---3--:R-:W-:Y:S01]  /*5010*/  @!P1 IMAD.HI.U32 R8, R11.reuse, R8, RZ ;  /* 0x000000080b089227 */ /* 0x048fe200078e00ff */
[----:B--2---:R-:W-:Y:S02]  /*5020*/  @!P1 ISETP.NE.AND P0, PT, R12, 0x1, PT ;  /* 0x000000010c00980c */ /* 0x004fe40003f05270 */
[----:B-1----:R-:W-:Y:S01]  /*5030*/  @!P1 ISETP.NE.AND P2, PT, R2, 0x1, PT ;  /* 0x000000010200980c */ /* 0x002fe20003f45270 */
[----:B------:R-:W-:Y:S01]  /*5040*/  SYNCS.ARRIVE.TRANS64.RED.A1T0 RZ, [UR8], RZ ;  /* 0x000000ffffff79a7 */ /* 0x000fe20008100408 */
[C---:B------:R-:W-:Y:S01]  /*5050*/  @!P1 IMAD.HI.U32 R13, R10.reuse, R13, RZ ;  /* 0x0000000d0a0d9227 */ /* 0x040fe200078e00ff */
[----:B------:R-:W-:Y:S04]  /*5060*/  @!P1 SHF.R.U32.HI R8, RZ, R9, R8 ;  /* 0x00000009ff089219 */ /* 0x000fe80000011608 */
[----:B------:R-:W-:Y:S01]  /*5070*/  @!P1 SEL R8, R11, R8, !P2 ;  /* 0x000000080b089207 */ /* 0x000fe20005000000 */
[----:B------:R-:W1:Y:S01]  /*5080*/  SYNCS.PHASECHK.TRANS64.TRYWAIT P5, [UR7+0x178], R14 ;  /* 0x0001780eff0075a7 */ /* 0x000e6200080a1107 */
[----:B-----5:R-:W2:Y:S02]  /*5090*/  @!P1 LDC R0, c[0x0][0xb20] ;  /* 0x0002c800ff009b82 */ /* 0x020ea40000000800 */
[----:B--2---:R-:W-:Y:S04]  /*50a0*/  @!P1 SHF.R.U32.HI R0, RZ, R0, R13 ;  /* 0x00000000ff009219 */ /* 0x004fe8000001160d */
[----:B------:R-:W-:Y:S05]  /*50b0*/  @!P1 SEL R9, R10, R0, !P0 ;  /* 0x000000000a099207 */ /* 0x000fea0004000000 */
[----:B------:R-:W-:Y:S02]  /*50c0*/  @!P1 IMAD.IADD R0, R9, 0x1, -R8 ;  /* 0x0000000109009824 */ /* 0x000fe400078e0a08 */
[----:B------:R-:W-:Y:S02]  /*50d0*/  @!P1 IMAD.IADD R8, R8, 0x1, -R9 ;  /* 0x0000000108089824 */ /* 0x000fe400078e0a09 */
[----:B------:R-:W-:Y:S02]  /*50e0*/  @!P1 IMAD R11, R0, R2, R11 ;  /* 0x00000002000b9224 */ /* 0x000fe400078e020b */
[----:B------:R-:W-:Y:S01]  /*50f0*/  @!P1 IMAD R10, R8, R12, R10 ;  /* 0x0000000c080a9224 */ /* 0x000fe200078e020a */
[----:B-1----:R-:W-:Y:S06]  /*5100*/  @!P5 BRA `(.L_x_94) ;  /* 0x0000005400c0d947 */ /* 0x002fec0003800000 */
.L_x_210:
[----:B------:R-:W-:Y:S01]  /*5110*/  @!P4 IADD3 R2, P0, PT, R30, 0x580, RZ ;  /* 0x000005801e02c810 */ /* 0x000fe20007f1e0ff */
[----:B------:R-:W-:Y:S01]  /*5120*/  VOTEU.ALL UP1, P4 ;  /* 0x0000000000ff7886 */ /* 0x000fe20002020000 */
[----:B------:R-:W-:Y:S01]  /*5130*/  UMOV UR18, 0x0 ;  /* 0x0000000000127882 */ /* 0x000fe20000000000 */
[----:B------:R-:W-:Y:S01]  /*5140*/  UMOV UR19, 0x10000000 ;  /* 0x1000000000137882 */ /* 0x000fe20000000000 */
[----:B------:R-:W-:Y:S01]  /*5150*/  @!P4 R2UR UR9, R2 ;  /* 0x000000000209c2ca */ /* 0x000fe200000e0000 */
[----:B-1----:R-:W-:Y:S01]  /*5160*/  @!P4 IMAD.X R0, RZ, RZ, R31, P0 ;  /* 0x000000ffff00c224 */ /* 0x002fe200000e061f */
[----:B------:R-:W-:Y:S01]  /*5170*/  @!UP1 UIADD3 UR10, UPT, UPT, UR34, 0xc0, URZ ;  /* 0x000000c0220a9890 */ /* 0x000fe2000fffe0ff */
[----:B------:R-:W-:Y:S01]  /*5180*/  ISETP.NE.AND P0, PT, R28, 0x2, PT ;  /* 0x000000021c00780c */ /* 0x000fe20003f05270 */
[----:B------:R-:W-:Y:S01]  /*5190*/  UMOV UR11, UR35 ;  /* 0x00000023000b7c82 */ /* 0x000fe20008000000 */
[----:B------:R-:W-:Y:S01]  /*51a0*/  UMOV UR12, UR36 ;  /* 0x00000024000c7c82 */ /* 0x000fe20008000000 */
[----:B------:R-:W-:Y:S01]  /*51b0*/  @!P4 R2UR UR8, R0 ;  /* 0x000000000008c2ca */ /* 0x000fe200000e0000 */
[----:B------:R-:W-:Y:S01]  /*51c0*/  IMAD.IADD R14, R10, 0x1, R94 ;  /* 0x000000010a0e7824 */ /* 0x000fe200078e025e */
[----:B------:R-:W-:Y:S01]  /*51d0*/  @P3 R2UR UR36, R26 ;  /* 0x000000001a2432ca */ /* 0x000fe200000e0000 */
[----:B------:R-:W-:Y:S01]  /*51e0*/  IMAD.IADD R15, R11, 0x1, R95 ;  /* 0x000000010b0f7824 */ /* 0x000fe200078e025f */
[----:B------:R-:W-:Y:S02]  /*51f0*/  SEL R0, RZ, 0x1, P0 ;  /* 0x00000001ff007807 */ /* 0x000fe40000000000 */
[----:B------:R-:W-:Y:S01]  /*5200*/  LOP3.LUT R29, R29, 0x1, RZ, 0x3c, !PT ;  /* 0x000000011d1d7812 */ /* 0x000fe200078e3cff */
[----:B------:R-:W-:Y:S01]  /*5210*/  IMAD.U32 R8, RZ, RZ, UR9 ;  /* 0x00000009ff087e24 */ /* 0x000fe2000f8e00ff */
[----:B------:R-:W-:Y:S01]  /*5220*/  @!UP1 UIADD3 UR9, UPT, UPT, UR7, 0x158, URZ ;  /* 0x0000015807099890 */ /* 0x000fe2000fffe0ff */
[----:B------:R-:W-:Y:S02]  /*5230*/  LOP3.LUT R27, R27, R0, RZ, 0x3c, !PT ;  /* 0x000000001b1b7212 */ /* 0x000fe400078e3cff */
[----:B------:R-:W-:Y:S02]  /*5240*/  SEL R28, R28, RZ, P0 ;  /* 0x000000ff1c1c7207 */ /* 0x000fe40000000000 */
[----:B------:R-:W-:Y:S01]  /*5250*/  IMAD.U32 R9, RZ, RZ, UR8 ;  /* 0x00000008ff097e24 */ /* 0x000fe2000f8e00ff */
[----:B------:R-:W-:Y:S01]  /*5260*/  @!P4 R2UR UR14, R8 ;  /* 0x00000000080ec2ca */ /* 0x000fe200000e0000 */
[----:B------:R-:W-:Y:S01]  /*5270*/  @!UP1 UIADD3 UR8, UPT, UPT, UR7, 0x3400, URZ ;  /* 0x0000340007089890 */ /* 0x000fe2000fffe0ff */
[----:B------:R-:W-:Y:S02]  /*5280*/  VOTEU.ALL UP1, P4 ;  /* 0x0000000000ff7886 */ /* 0x000fe40002020000 */
[----:B------:R-:W-:Y:S11]  /*5290*/  @!P4 R2UR UR15, R9 ;  /* 0x00000000090fc2ca */ /* 0x000ff600000e0000 */
[----:B------:R-:W-:Y:S02]  /*52a0*/  @!UPT UIADD3 URZ, UPT, UPT, URZ, URZ, URZ ;  /* 0x000000fffffff290 */ /* 0x000fe4000fffe0ff */
[----:B------:R2:W-:Y:S01]  /*52b0*/  @!UP1 UTMALDG.3D [UR8], [UR14], desc[UR18] ;  /* 0x000012080e0095b4 */ /* 0x0005e20008011000 */
[----:B------:R2:W-:Y:S01]  /*52c0*/  @!P4 SYNCS.ARRIVE.TRANS64.RED.A0TR RZ, [UR7+0x158], R25 ;  /* 0x00015819ffffc9a7 */ /* 0x0005e20008300407 */
[----:B------:R-:W-:Y:S01]  /*52d0*/  UPLOP3.LUT UP1, UPT, UPT, UPT, UPT, 0x80, 0x8 ;  /* 0x000000000008789c */ /* 0x000fe20003f2f070 */
[----:B------:R-:W-:Y:S01]  /*52e0*/  SYNCS.ARRIVE.TRANS64.RED.A1T0 RZ, [UR13], RZ ;  /* 0x000000ffffff79a7 */ /* 0x000fe2000810040d */
[----:B------:R-:W-:Y:S09]  /*52f0*/  @P3 BRA `(.L_x_95) ;  /* 0xfffffff000a03947 */ /* 0x000ff2000383ffff */
[----:B------:R-:W-:-:S04]  /*5300*/  SHF.L.U32 R2, R29, 0x1f, RZ ;  /* 0x0000001f1d027819 */ /* 0x000fc800000006ff */
[----:B------:R-:W1:Y:S02]  /*5310*/  SYNCS.PHASECHK.TRANS64.TRYWAIT P0, [UR7+0x160], R2 ;  /* 0x00016002ff0075a7 */ /* 0x000e640008001107 */
[----:B-1----:R-:W-:Y:S05]  /*5320*/  @!P0 BRA `(.L_x_96) ;  /* 0x0000005400508947 */ /* 0x002fea0003800000 */
.L_x_212:
[----:B------:R-:W3:Y:S02]  /*5330*/  SYNCS.PHASECHK.TRANS64.TRYWAIT P0, [UR7+0x168], R2 ;  /* 0x00016802ff0075a7 */ /* 0x000ee40008001107 */
[----:B---3--:R-:W-:Y:S05]  /*5340*/  @!P0 BRA `(.L_x_97) ;  /* 0x0000005400608947 */ /* 0x008fea0003800000 */
.L_x_214:
[----:B------:R-:W3:Y:S02]  /*5350*/  SYNCS.PHASECHK.TRANS64.TRYWAIT P0, [UR7+0x170], R2 ;  /* 0x00017002ff0075a7 */ /* 0x000ee40008001107 */
[----:B---3--:R-:W-:Y:S05]  /*5360*/  @!P0 BRA `(.L_x_98) ;  /* 0x0000005400708947 */ /* 0x008fea0003800000 */
.L_x_216:
[----:B-1----:R-:W-:-:S07]  /*5370*/  MOV R0, UR7 ;  /* 0x0000000700007c02 */ /* 0x002fce0008000f00 */
.L_x_99:
[----:B-1----:R-:W-:-:S04]  /*5380*/  SHF.L.U32 R2, R29, 0x1f, RZ ;  /* 0x0000001f1d027819 */ /* 0x002fc800000006ff */
[----:B------:R1:W3:Y:S03]  /*5390*/  SYNCS.PHASECHK.TRANS64.TRYWAIT P0, [R0+URZ+0x178], R2 ;  /* 0x00017802000075a7 */ /* 0x0002e600080011ff */
[----:B---3--:R-:W-:Y:S05]  /*53a0*/  @!P0 NANOSLEEP.SYNCS 0x989680 ;  /* 0x009896800000895d */ /* 0x008fea0003900000 */
[----:B------:R-:W3:Y:S02]  /*53b0*/  @!P0 SYNCS.PHASECHK.TRANS64 P0, [R0+URZ+0x178], R2 ;  /* 0x00017802000085a7 */ /* 0x000ee400080010ff */
[----:B--23--:R-:W-:Y:S05]  /*53c0*/  @P0 EXIT ;  /* 0x000000000000094d */ /* 0x00cfea0003800000 */
[----:B------:R-:W-:Y:S05]  /*53d0*/  BRA `(.L_x_99) ;  /* 0xfffffffc00e87947 */ /* 0x000fea000383ffff */
.L_x_84:
[----:B------:R-:W-:-:S06]  /*53e0*/  UISETP.GE.AND UP1, UPT, UR8, 0x4, UPT ;  /* 0x000000040800788c */ /* 0x000fcc000bf26270 */
[----:B------:R-:W-:-:S13]  /*53f0*/  PLOP3.LUT P0, PT, PT, PT, UP1, 0x80, 0x8 ;  /* 0x000000000008781c */ /* 0x000fda0003f0f018 */
[----:B------:R-:W-:Y:S05]  /*5400*/  @!P0 EXIT ;  /* 0x000000000000894d */ /* 0x000fea0003800000 */
[----:B------:R-:W-:Y:S01]  /*5410*/  BAR.SYNC.DEFER_BLOCKING 0x6, 0xa0 ;  /* 0x0182800000007b1d */ /* 0x000fe20000010000 */
[C---:B------:R-:W-:Y:S01]  /*5420*/  IMAD.SHL.U32 R3, R108.reuse, 0x40, RZ ;  /* 0x000000406c037824 */ /* 0x040fe200078e00ff */
[C---:B------:R-:W-:Y:S01]  /*5430*/  LOP3.LUT R110, R108.reuse, 0x60, RZ, 0xc0, !PT ;  /* 0x000000606c6e7812 */ /* 0x040fe200078ec0ff */
[C---:B------:R-:W-:Y:S01]  /*5440*/  IMAD.SHL.U32 R100, R108.reuse, 0x20, RZ ;  /* 0x000000206c647824 */ /* 0x040fe200078e00ff */
[----:B------:R-:W-:Y:S01]  /*5450*/  CS2R R106, SRZ ;  /* 0x00000000006a7805 */ /* 0x000fe2000001ff00 */
[C---:B------:R-:W-:Y:S01]  /*5460*/  IMAD.SHL.U32 R4, R108.reuse, 0x2, RZ ;  /* 0x000000026c047824 */ /* 0x040fe200078e00ff */
[----:B------:R-:W-:Y:S02]  /*5470*/  UMOV UR49, 0x400 ;  /* 0x0000040000317882 */ /* 0x000fe40000000000 */
[----:B------:R-:W1:Y:S01]  /*5480*/  LDC R99, c[0x0][0x370] ;  /* 0x0000dc00ff637b82 */ /* 0x000e620000000800 */
[----:B------:R-:W-:Y:S01]  /*5490*/  ULEA UR49, UR37, UR49, 0x18 ;  /* 0x0000003125317291 */ /* 0x000fe2000f8ec0ff */
[----:B------:R-:W-:Y:S01]  /*54a0*/  LOP3.LUT R2, R3, 0x180, RZ, 0xc0, !PT ;  /* 0x0000018003027812 */ /* 0x000fe200078ec0ff */
[----:B------:R-:W-:Y:S01]  /*54b0*/  IMAD.U32 R46, R108, 0x10000, RZ ;  /* 0x000100006c2e7824 */ /* 0x000fe200078e00ff */
[----:B------:R-:W-:Y:S01]  /*54c0*/  LOP3.LUT R100, R100, 0xc00, RZ, 0xc0, !PT ;  /* 0x00000c0064647812 */ /* 0x000fe200078ec0ff */
[----:B------:R-:W-:Y:S01]  /*54d0*/  UIADD3 UR4, UPT, UPT, UR49, 0x4400, URZ ;  /* 0x0000440031047890 */ /* 0x000fe2000fffe0ff */
[----:B------:R-:W-:Y:S01]  /*54e0*/  LOP3.LUT R4, R2, 0x20, R4, 0xf8, !PT ;  /* 0x0000002002047812 */ /* 0x000fe200078ef804 */
[----:B------:R-:W-:Y:S01]  /*54f0*/  IMAD.SHL.U32 R2, R108, 0x8, RZ ;  /* 0x000000086c027824 */ /* 0x000fe200078e00ff */
[----:B------:R-:W2:Y:S01]  /*5500*/  LDC R42, c[0x0][0xb0c] ;  /* 0x0002c300ff2a7b82 */ /* 0x000ea20000000800 */
[----:B------:R-:W-:Y:S01]  /*5510*/  LOP3.LUT R100, R100, 0x40, R3, 0xf8, !PT ;  /* 0x0000004064647812 */ /* 0x000fe200078ef803 */
[----:B------:R-:W-:Y:S01]  /*5520*/  IMAD.MOV.U32 R45, RZ, RZ, RZ ;  /* 0x000000ffff2d7224 */ /* 0x000fe200078e00ff */
[----:B------:R-:W-:Y:S01]  /*5530*/  LOP3.LUT R46, R46, 0x600000, RZ, 0xc0, !PT ;  /* 0x006000002e2e7812 */ /* 0x000fe200078ec0ff */
[----:B------:R-:W-:Y:S01]  /*5540*/  IMAD.MOV.U32 R112, RZ, RZ, RZ ;  /* 0x000000ffff707224 */ /* 0x000fe200078e00ff */
[----:B------:R-:W-:-:S02]  /*5550*/  LOP3.LUT R108, R108, 0x2, RZ, 0xc0, !PT ;  /* 0x000000026c6c7812 */ /* 0x000fc400078ec0ff */
[----:B------:R-:W-:Y:S02]  /*5560*/  CS2R R104, SRZ ;  /* 0x0000000000687805 */ /* 0x000fe4000001ff00 */
[----:B------:R-:W-:Y:S01]  /*5570*/  LOP3.LUT R2, R4, 0x30, R2, 0x78, !PT ;  /* 0x0000003004027812 */ /* 0x000fe200078e7802 */
[----:B------:R-:W4:Y:S01]  /*5580*/  LDC R97, c[0x0][0xb20] ;  /* 0x0002c800ff617b82 */ /* 0x000f220000000800 */
[----:B------:R-:W3:Y:S01]  /*5590*/  LDS R0, [UR49+0x240] ;  /* 0x00024031ff007984 */ /* 0x000ee20008000800 */
[----:B------:R-:W-:Y:S01]  /*55a0*/  LOP3.LUT R100, R100, 0x200, R3, 0xf8, !PT ;  /* 0x0000020064647812 */ /* 0x000fe200078ef803 */
[----:B------:R-:W-:Y:S01]  /*55b0*/  IMAD.MOV R102, RZ, RZ, -R108 ;  /* 0x000000ffff667224 */ /* 0x000fe200078e0a6c */
[----:B------:R-:W1:Y:S01]  /*55c0*/  LDCU.64 UR52, c[0x0][0x348] ;  /* 0x00006900ff3477ac */ /* 0x000e620008000a00 */
[----:B------:R-:W-:Y:S01]  /*55d0*/  IMAD.U32 R109, RZ, RZ, UR4 ;  /* 0x00000004ff6d7e24 */ /* 0x000fe2000f8e00ff */
[----:B------:R-:W-:Y:S02]  /*55e0*/  LOP3.LUT R100, R100, R2, RZ, 0xfc, !PT ;  /* 0x0000000264647212 */ /* 0x000fe400078efcff */
[----:B------:R-:W1:Y:S01]  /*55f0*/  LDC R41, c[0x0][0xb30] ;  /* 0x0002cc00ff297b82 */ /* 0x000e620000000800 */
[----:B------:R-:W1:Y:S01]  /*5600*/  LDCU.64 UR38, c[0x0][0x888] ;  /* 0x00011100ff2677ac */ /* 0x000e620008000a00 */
[----:B------:R-:W1:Y:S06]  /*5610*/  LDCU.64 UR44, c[0x0][0x890] ;  /* 0x00011200ff2c77ac */ /* 0x000e6c0008000a00 */
[----:B------:R-:W1:Y:S01]  /*5620*/  LDC.64 R92, c[0x0][0xb10] ;  /* 0x0002c400ff5c7b82 */ /* 0x000e620000000a00 */
[----:B------:R-:W-:-:S07]  /*5630*/  UIADD3 UR48, UPT, UPT, UR49, 0x400, URZ ;  /* 0x0000040031307890 */ /* 0x000fce000fffe0ff */
[----:B------:R-:W1:Y:S08]  /*5640*/  LDC.64 R38, c[0x0][0xb18] ;  /* 0x0002c600ff267b82 */ /* 0x000e700000000a00 */
[----:B------:R-:W1:Y:S08]  /*5650*/  LDC.64 R36, c[0x0][0xb28] ;  /* 0x0002ca00ff247b82 */ /* 0x000e700000000a00 */
[----:B------:R-:W1:Y:S01]  /*5660*/  LDC.64 R90, c[0x0][0x8b0] ;  /* 0x00022c00ff5a7b82 */ /* 0x000e620000000a00 */
[----:B---3--:R-:W-:-:S07]  /*5670*/  IMAD.IADD R46, R0, 0x1, R46 ;  /* 0x00000001002e7824 */ /* 0x008fce00078e022e */
[----:B------:R-:W3:Y:S08]  /*5680*/  LDC.64 R88, c[0x0][0x8a8] ;  /* 0x00022a00ff587b82 */ /* 0x000ef00000000a00 */
[----:B--2-4-:R-:W1:Y:S02]  /*5690*/  LDC R98, c[0x0][0x374] ;  /* 0x0000dd00ff627b82 */ /* 0x014e640000000800 */
.L_x_141:
[----:B------:R-:W-:Y:S02]  /*56a0*/  LEA R0, R112, UR49, 0x3 ;  /* 0x0000003170007c11 */ /* 0x000fe4000f8e18ff */
[----:B------:R-:W-:Y:S02]  /*56b0*/  SHF.L.U32 R2, R106, 0x1f, RZ ;  /* 0x0000001f6a027819 */ /* 0x000fe400000006ff */
[----:B------:R-:W-:Y:S02]  /*56c0*/  LEA R16, R112, UR49, 0x4 ;  /* 0x0000003170107c11 */ /* 0x000fe4000f8e20ff */
[----:B------:R-:W2:Y:S02]  /*56d0*/  SYNCS.PHASECHK.TRANS64.TRYWAIT P0, [R0+URZ+0x190], R2 ;  /* 0x00019002000075a7 */ /* 0x000ea400080011ff */
[----:B-12---:R-:W-:Y:S05]  /*56e0*/  @!P0 BRA `(.L_x_100) ;  /* 0x0000005000a88947 */ /* 0x006fea0003800000 */
.L_x_217:
[----:B------:R-:W4:Y:S01]  /*56f0*/  LDC.64 R10, c[0x0][0xb10] ;  /* 0x0002c400ff0a7b82 */ /* 0x000f220000000a00 */
[----:B------:R-:W3:Y:S01]  /*5700*/  LDS.128 R16, [R16+0x220] ;  /* 0x0002200010107984 */ /* 0x000ee20000000c00 */
[----:B-1----:R-:W-:Y:S01]  /*5710*/  ISETP.NE.AND P1, PT, R41, 0x1, PT ;  /* 0x000000012900780c */ /* 0x002fe20003f25270 */
[----:B--2---:R-:W-:Y:S01]  /*5720*/  VIADD R0, R0, 0x1a0 ;  /* 0x000001a000007836 */ /* 0x004fe20000000000 */
[----:B------:R-:W-:Y:S04]  /*5730*/  ISETP.GE.AND P0, PT, R40, 0x1, PT ;  /* 0x000000012800780c */ /* 0x000fe80003f06270 */
[----:B------:R-:W1:Y:S01]  /*5740*/  LDC.64 R8, c[0x0][0xb18] ;  /* 0x0002c600ff087b82 */ /* 0x000e620000000a00 */
[----:B------:R-:W-:Y:S01]  /*5750*/  PRMT R0, RZ, 0x654, R0 ;  /* 0x00000654ff007816 */ /* 0x000fe20000000000 */
[----:B------:R-:W-:Y:S01]  /*5760*/  @!PT LDS RZ, [RZ] ;  /* 0x00000000fffff984 */ /* 0x000fe20000000800 */
[----:B------:R-:W-:Y:S01]  /*5770*/  @!PT LDS RZ, [RZ] ;  /* 0x00000000fffff984 */ /* 0x000fe20000000800 */
[----:B------:R-:W-:Y:S01]  /*5780*/  @!PT LDS RZ, [RZ] ;  /* 0x00000000fffff984 */ /* 0x000fe20000000800 */
[----:B------:R-:W-:Y:S01]  /*5790*/  @!PT LDS RZ, [RZ] ;  /* 0x00000000fffff984 */ /* 0x000fe20000000800 */
[----:B------:R2:W-:Y:S06]  /*57a0*/  MEMBAR.ALL.CTA ;  /* 0x0000000000007992 */ /* 0x0005ec0000008000 */
[----:B--2---:R-:W2:Y:S01]  /*57b0*/  FENCE.VIEW.ASYNC.S ;  /* 0x00000000000073c6 */ /* 0x004ea20000000000 */
[----:B------:R-:W1:Y:S08]  /*57c0*/  @!P1 LDC R12, c[0x0][0xb20] ;  /* 0x0002c800ff0c9b82 */ /* 0x000e700000000800 */
[----:B------:R-:W1:Y:S01]  /*57d0*/  @!P1 LDC R7, c[0x0][0xb0c] ;  /* 0x0002c300ff079b82 */ /* 0x000e620000000800 */
[----:B--2---:R2:W-:Y:S01]  /*57e0*/  SYNCS.ARRIVE.TRANS64.RED.A1T0 RZ, [R0+URZ], RZ ;  /* 0x000000ff00ff79a7 */ /* 0x0045e200081004ff */
[----:B---3--:R-:W-:Y:S04]  /*57f0*/  LOP3.LUT P4, RZ, R18, 0x1, RZ, 0xc0, !PT ;  /* 0x0000000112ff7812 */ /* 0x008fe8000788c0ff */
[----:B------:R-:W-:Y:S09]  /*5800*/  P2R R111, PR, RZ, 0x10 ;  /* 0x00000010ff6f7803 */ /* 0x000ff20000000000 */
[----:B------:R-:W-:Y:S02]  /*5810*/  @P4 MOV R44, R16 ;  /* 0x00000010002c4202 */ /* 0x000fe40000000f00 */
[----:B------:R-:W-:Y:S01]  /*5820*/  @P4 LOP3.LUT R43, R17, 0xffff, RZ, 0xc0, !PT ;  /* 0x0000ffff112b4812 */ /* 0x000fe200078ec0ff */
[----:B--2-4-:R-:W-:Y:S06]  /*5830*/  @!P0 BRA `(.L_x_101) ;  /* 0x0000000000a48947 */ /* 0x014fec0003800000 */
[----:B------:R-:W-:Y:S01]  /*5840*/  IMAD.HI.U32 R0, R98, R39, RZ ;  /* 0x0000002762007227 */ /* 0x000fe200078e00ff */
[----:B------:R-:W-:Y:S02]  /*5850*/  ISETP.NE.AND P0, PT, R38, 0x1, PT ;  /* 0x000000012600780c */ /* 0x000fe40003f05270 */
[----:B------:R-:W-:Y:S01]  /*5860*/  ISETP.NE.AND P2, PT, R40, 0x1, PT ;  /* 0x000000012800780c */ /* 0x000fe20003f45270 */
[----:B------:R-:W-:Y:S01]  /*5870*/  IMAD.HI.U32 R4, R99, R92, RZ ;  /* 0x0000005c63047227 */ /* 0x000fe200078e00ff */
[----:B------:R-:W-:Y:S02]  /*5880*/  SHF.R.U32.HI R0, RZ, R97, R0 ;  /* 0x00000061ff007219 */ /* 0x000fe40000011600 */
[----:B------:R-:W-:Y:S01]  /*5890*/  ISETP.NE.AND P3, PT, R42, 0x1, PT ;  /* 0x000000012a00780c */ /* 0x000fe20003f65270 */
[----:B------:R-:W-:Y:S01]  /*58a0*/  IMAD.HI.U32 R6, R43, R39, RZ ;  /* 0x000000272b067227 */ /* 0x000fe200078e00ff */
[-C--:B------:R-:W-:Y:S02]  /*58b0*/  SHF.R.U32.HI R4, RZ, R93.reuse, R4 ;  /* 0x0000005dff047219 */ /* 0x080fe40000011604 */
[----:B------:R-:W-:Y:S01]  /*58c0*/  SEL R0, R98, R0, !P0 ;  /* 0x0000000062007207 */ /* 0x000fe20004000000 */
[----:B------:R-:W-:Y:S01]  /*58d0*/  IMAD.HI.U32 R5, R44, R92, RZ ;  /* 0x0000005c2c057227 */ /* 0x000fe200078e00ff */
[----:B------:R-:W-:Y:S03]  /*58e0*/  SEL R4, R99, R4, !P3 ;  /* 0x0000000463047207 */ /* 0x000fe60005800000 */
[-C--:B------:R-:W-:Y:S01]  /*58f0*/  IMAD.HI.U32 R3, R0, R36.reuse, RZ ;  /* 0x0000002400037227 */ /* 0x080fe200078e00ff */
[----:B------:R-:W-:Y:S03]  /*5900*/  SHF.R.U32.HI R5, RZ, R93, R5 ;  /* 0x0000005dff057219 */ /* 0x000fe60000011605 */
[----:B------:R-:W-:Y:S01]  /*5910*/  IMAD.HI.U32 R2, R4, R36, RZ ;  /* 0x0000002404027227 */ /* 0x000fe200078e00ff */
[----:B------:R-:W-:Y:S02]  /*5920*/  @P2 SHF.R.U32.HI R0, RZ, R37, R3 ;  /* 0x00000025ff002219 */ /* 0x000fe40000011603 */
[----:B------:R-:W-:Y:S02]  /*5930*/  SHF.R.U32.HI R3, RZ, R97, R6 ;  /* 0x00000061ff037219 */ /* 0x000fe40000011606 */
[----:B------:R-:W-:Y:S01]  /*5940*/  @P2 SHF.R.U32.HI R4, RZ, R37, R2 ;  /* 0x00000025ff042219 */ /* 0x000fe20000011602 */
[----:B------:R-:W-:Y:S01]  /*5950*/  IMAD R0, R40, R0, RZ ;  /* 0x0000000028007224 */ /* 0x000fe200078e02ff */
[----:B------:R-:W-:Y:S02]  /*5960*/  SEL R3, R43, R3, !P0 ;  /* 0x000000032b037207 */ /* 0x000fe40004000000 */
[----:B------:R-:W-:Y:S01]  /*5970*/  SEL R2, R44, R5, !P3 ;  /* 0x000000052c027207 */ /* 0x000fe20005800000 */
[----:B------:R-:W-:Y:S01]  /*5980*/  IMAD R5, R40, R4, RZ ;  /* 0x0000000428057224 */ /* 0x000fe200078e02ff */
[C---:B------:R-:W-:Y:S01]  /*5990*/  ISETP.GE.AND P0, PT, R3.reuse, R0, PT ;  /* 0x000000000300720c */ /* 0x040fe20003f06270 */
[C---:B------:R-:W-:Y:S03]  /*59a0*/  IMAD.HI.U32 R0, R3.reuse, R36, RZ ;  /* 0x0000002403007227 */ /* 0x040fe600078e00ff */
[C---:B------:R-:W-:Y:S02]  /*59b0*/  ISETP.GE.OR P0, PT, R2.reuse, R5, P0 ;  /* 0x000000050200720c */ /* 0x040fe40000706670 */
[----:B------:R-:W-:Y:S04]  /*59c0*/  SHF.R.U32.HI R0, RZ, R37, R0 ;  /* 0x00000025ff007219 */ /* 0x000fe80000011600 */
[C---:B------:R-:W-:Y:S05]  /*59d0*/  SEL R6, R3.reuse, R0, !P2 ;  /* 0x0000000003067207 */ /* 0x040fea0005000000 */
        /* <DEDUP_REMOVED lines=14> */
[----:B------:R-:W-:Y:S07]  /*5ac0*/  IMAD R43, R3, R38, R43 ;  /* 0x00000026032b7224 */ /* 0x000fee00078e022b */
.L_x_101:
[----:B-1----:R-:W-:Y:S01]  /*5ad0*/  @!P1 ISETP.NE.AND P0, PT, R8, 0x1, PT ;  /* 0x000000010800980c */ /* 0x002fe20003f05270 */
[----:B------:R-:W-:Y:S01]  /*5ae0*/  @!P1 IMAD.HI.U32 R0, R44, R10, RZ ;  /* 0x0000000a2c009227 */ /* 0x000fe200078e00ff */
[----:B------:R-:W-:Y:S01]  /*5af0*/  @!P1 ISETP.NE.AND P2, PT, R7, 0x1, PT ;  /* 0x000000010700980c */ /* 0x000fe20003f45270 */
[----:B------:R-:W-:Y:S01]  /*5b00*/  ULOP3.LUT UP0, URZ, UR48, 0x1b0, URZ, 0xc0, !UPT ;  /* 0x000001b030ff7892 */ /* 0x000fe2000f80c0ff */
[----:B------:R-:W-:Y:S01]  /*5b10*/  R2UR UR42, R15 ;  /* 0x000000000f2a72ca */ /* 0x000fe200000e0000 */
[C---:B------:R-:W-:Y:S01]  /*5b20*/  @!P1 IMAD.HI.U32 R2, R43.reuse, R9, RZ ;  /* 0x000000092b029227 */ /* 0x040fe200078e00ff */
[----:B------:R-:W-:Y:S02]  /*5b30*/  @!P1 SHF.R.U32.HI R0, RZ, R11, R0 ;  /* 0x0000000bff009219 */ /* 0x000fe40000011600 */
[----:B------:R-:W-:Y:S01]  /*5b40*/  R2UR UR41, R14 ;  /* 0x000000000e2972ca */ /* 0x000fe200000e0000 */
[----:B------:R-:W-:Y:S01]  /*5b50*/  VIADD R112, R112, 0x1 ;  /* 0x0000000170707836 */ /* 0x000fe20000000000 */
[----:B------:R-:W-:Y:S02]  /*5b60*/  @!P1 SHF.R.U32.HI R2, RZ, R12, R2 ;  /* 0x0000000cff029219 */ /* 0x000fe40000011602 */
[----:B------:R-:W-:Y:S02]  /*5b70*/  @!P1 SEL R3, R44, R0, !P2 ;  /* 0x000000002c039207 */ /* 0x000fe40005000000 */
[----:B------:R-:W-:Y:S02]  /*5b80*/  @!P1 SEL R2, R43, R2, !P0 ;  /* 0x000000022b029207 */ /* 0x000fe40004000000 */
[----:B------:R-:W-:Y:S01]  /*5b90*/  @P4 SHF.R.U32.HI R103, RZ, 0x10, R17 ;  /* 0x00000010ff674819 */ /* 0x000fe20000011611 */
[----:B------:R-:W-:Y:S02]  /*5ba0*/  USHF.L.U32 UR42, UR42, 0x6, URZ ;  /* 0x000000062a2a7899 */ /* 0x000fe400080006ff */
[----:B------:R-:W-:Y:S02]  /*5bb0*/  @!P1 IMAD.IADD R0, R2, 0x1, -R3 ;  /* 0x0000000102009824 */ /* 0x000fe400078e0a03 */
[----:B------:R-:W-:Y:S01]  /*5bc0*/  @!P1 IMAD.IADD R2, R3, 0x1, -R2 ;  /* 0x0000000103029824 */ /* 0x000fe200078e0a02 */
[----:B------:R-:W-:Y:S01]  /*5bd0*/  USHF.L.U32 UR41, UR41, 0x8, URZ ;  /* 0x0000000829297899 */ /* 0x000fe200080006ff */
[----:B------:R-:W-:Y:S02]  /*5be0*/  @!P1 IMAD R44, R0, R7, R44 ;  /* 0x00000007002c9224 */ /* 0x000fe400078e022c */
[----:B------:R-:W-:Y:S01]  /*5bf0*/  @!P1 IMAD R43, R2, R8, R43 ;  /* 0x00000008022b9224 */ /* 0x000fe200078e022b */
[----:B------:R-:W-:Y:S08]  /*5c00*/  BRA.U !UP0, `(.L_x_102) ;  /* 0x0000000108407547 */ /* 0x000ff0000b800000 */
[----:B------:R-:W1:Y:S01]  /*5c10*/  LDCU.64 UR8, c[0x4][0x88] ;  /* 0x01001100ff0877ac */ /* 0x000e620008000a00 */
[----:B------:R-:W-:Y:S01]  /*5c20*/  MOV R3, 0x0 ;  /* 0x0000000000037802 */ /* 0x000fe20000000f00 */
[----:B------:R-:W-:Y:S02]  /*5c30*/  HFMA2 R12, -RZ, RZ, 0, 5.9604644775390625e-08 ;  /* 0x00000001ff0c7431 */ /* 0x000fe400000001ff */
[----:B------:R-:W-:Y:S02]  /*5c40*/  IMAD.MOV.U32 R8, RZ, RZ, 0x70 ;  /* 0x00000070ff087424 */ /* 0x000fe400078e00ff */
[----:B------:R-:W-:Y:S01]  /*5c50*/  IMAD.MOV.U32 R13, RZ, RZ, RZ ;  /* 0x000000ffff0d7224 */ /* 0x000fe200078e00ff */
[----:B------:R-:W2:Y:S01]  /*5c60*/  LDCU.64 UR6, c[0x4][0x90] ;  /* 0x01001200ff0677ac */ /* 0x000ea20008000a00 */
[----:B------:R-:W3:Y:S01]  /*5c70*/  LDC.64 R2, c[0x4][R3] ;  /* 0x0100000003027b82 */ /* 0x000ee20000000a00 */
[----:B------:R-:W4:Y:S01]  /*5c80*/  LDCU.64 UR4, c[0x4][0x8] ;  /* 0x01000100ff0477ac */ /* 0x000f220008000a00 */
[----:B-1----:R-:W-:Y:S01]  /*5c90*/  MOV R5, UR9 ;  /* 0x0000000900057c02 */ /* 0x002fe20008000f00 */
[----:B------:R-:W-:Y:S01]  /*5ca0*/  IMAD.U32 R4, RZ, RZ, UR8 ;  /* 0x00000008ff047e24 */ /* 0x000fe2000f8e00ff */
[----:B--2---:R-:W-:Y:S01]  /*5cb0*/  MOV R7, UR7 ;  /* 0x0000000700077c02 */ /* 0x004fe20008000f00 */
[----:B------:R-:W-:Y:S01]  /*5cc0*/  IMAD.U32 R6, RZ, RZ, UR6 ;  /* 0x00000006ff067e24 */ /* 0x000fe2000f8e00ff */
[----:B----4-:R-:W-:Y:S01]  /*5cd0*/  MOV R11, UR5 ;  /* 0x00000005000b7c02 */ /* 0x010fe20008000f00 */
[----:B------:R-:W-:Y:S02]  /*5ce0*/  IMAD.U32 R10, RZ, RZ, UR4 ;  /* 0x00000004ff0a7e24 */ /* 0x000fe4000f8e00ff */
[----:B------:R-:W-:Y:S07]  /*5cf0*/  LEPC R20, `(.L_x_102) ;  /* 0x000000001014794e */ /* 0x000fee0000000000 */
[----:B---3-5:R-:W-:Y:S05]  /*5d00*/  CALL.ABS.NOINC R2 ;  /* 0x0000000002007343 */ /* 0x028fea0003c00000 */
.L_x_102:
[----:B------:R-:W-:Y:S01]  /*5d10*/  LOP3.LUT P0, RZ, R109, 0x1b0, RZ, 0xc0, !PT ;  /* 0x000001b06dff7812 */ /* 0x000fe2000780c0ff */
[----:B------:R-:W-:Y:S11]  /*5d20*/  BSSY.RECONVERGENT B6, `(.L_x_103) ;  /* 0x0000013000067945 */ /* 0x000ff60003800200 */
[----:B------:R-:W-:Y:S01]  /*5d30*/  @!UPT UIADD3 URZ, UPT, UPT, URZ, URZ, URZ ;  /* 0x000000fffffff290 */ /* 0x000fe2000fffe0ff */
[----:B------:R-:W-:Y:S05]  /*5d40*/  @!P0 BRA `(.L_x_104) ;  /* 0x0000000000408947 */ /* 0x000fea0003800000 */
        /* <DEDUP_REMOVED lines=16> */
.L_x_104:
[----:B------:R-:W-:Y:S05]  /*5e50*/  BSYNC.RECONVERGENT B6 ;  /* 0x0000000000067941 */ /* 0x000fea0003800200 */
.L_x_103:
[----:B------:R-:W-:Y:S01]  /*5e60*/  ISETP.NE.U32.AND P4, PT, R90, RZ, PT ;  /* 0x000000ff5a00720c */ /* 0x000fe20003f85070 */
[----:B------:R-:W-:Y:S01]  /*5e70*/  UISETP.NE.AND UP2, UPT, UR50, URZ, UPT ;  /* 0x000000ff3200728c */ /* 0x000fe2000bf45270 */
[----:B------:R-:W-:Y:S01]  /*5e80*/  ISETP.NE.U32.AND P2, PT, RZ, UR38, PT ;  /* 0x00000026ff007c0c */ /* 0x000fe2000bf45070 */
[----:B------:R-:W-:Y:S01]  /*5e90*/  UISETP.NE.U32.AND UP1, UPT, UR44, URZ, UPT ;  /* 0x000000ff2c00728c */ /* 0x000fe2000bf25070 */
[----:B------:R-:W-:Y:S01]  /*5ea0*/  ISETP.NE.AND.EX P4, PT, R91, RZ, PT, P4 ;  /* 0x000000ff5b00720c */ /* 0x000fe20003f85340 */
[----:B------:R-:W-:Y:S01]  /*5eb0*/  UPLOP3.LUT UP0, UPT, UPT, UPT, UPT, 0x40, 0x4 ;  /* 0x000000000004789c */ /* 0x000fe20003f0e870 */
[----:B------:R-:W-:Y:S01]  /*5ec0*/  ISETP.NE.AND.EX P2, PT, RZ, UR39, PT, P2 ;  /* 0x00000027ff007c0c */ /* 0x000fe2000bf45320 */
[----:B------:R-:W-:Y:S01]  /*5ed0*/  UISETP.NE.AND.EX UP1, UPT, UR45, URZ, UPT, UP1 ;  /* 0x000000ff2d00728c */ /* 0x000fe2000bf25310 */
[----:B------:R-:W-:Y:S04]  /*5ee0*/  PLOP3.LUT P1, PT, PT, PT, UP2, 0x80, 0x8 ;  /* 0x000000000008781c */ /* 0x000fe80003f2f028 */
[----:B------:R-:W-:Y:S06]  /*5ef0*/  @UP2 UPLOP3.LUT UP0, UPT, UPT, UPT, UP1, 0x80, 0x8 ;  /* 0x000000000008289c */ /* 0x000fec0003f0f010 */
[----:B------:R-:W-:Y:S01]  /*5f00*/  PLOP3.LUT P0, PT, PT, PT, UP0, 0x80, 0x8 ;  /* 0x000000000008781c */ /* 0x000fe20003f0f008 */
[----:B------:R-:W-:Y:S01]  /*5f10*/  @!UPT UIADD3 URZ, UPT, UPT, URZ, URZ, URZ ;  /* 0x000000fffffff290 */ /* 0x000fe2000fffe0ff */
[----:B------:R-:W-:Y:S11]  /*5f20*/  BRA.U !UP1, `(.L_x_105) ;  /* 0x0000000109387547 */ /* 0x000ff6000b800000 */
[----:B------:R-:W-:Y:S01]  /*5f30*/  UISETP.NE.U32.AND UP0, UPT, UR38, URZ, UPT ;  /* 0x000000ff2600728c */ /* 0x000fe2000bf05070 */
[----:B------:R-:W-:Y:S02]  /*5f40*/  HFMA2 R0, -RZ, RZ, 0, 5.9604644775390625e-08 ;  /* 0x00000001ff007431 */ /* 0x000fe400000001ff */
[----:B------:R-:W-:Y:S01]  /*5f50*/  IMAD.MOV.U32 R96, RZ, RZ, 0x1 ;  /* 0x00000001ff607424 */ /* 0x000fe200078e00ff */
[----:B------:R-:W-:Y:S06]  /*5f60*/  UISETP.NE.AND.EX UP0, UPT, UR39, URZ, UPT, UP0 ;  /* 0x000000ff2700728c */ /* 0x000fec000bf05300 */
[----:B------:R-:W-:Y:S05]  /*5f70*/  PLOP3.LUT P3, PT, PT, PT, UP0, 0x80, 0x8 ;  /* 0x000000000008781c */ /* 0x000fea0003f6f008 */
[----:B------:R-:W1:Y:S01]  /*5f80*/  @UP0 LDCU.64 UR6, c[0x0][0x888] ;  /* 0x00011100ff0607ac */ /* 0x000e620008000a00 */
[----:B------:R-:W-:Y:S07]  /*5f90*/  @UP0 UIMAD UR4, UR36, UR44, URZ ;  /* 0x0000002c240402a4 */ /* 0x000fee000f8e02ff */
[----:B------:R-:W-:Y:S01]  /*5fa0*/  @!P3 PRMT R96, R0, 0x7610, R96 ;  /* 0x000076100060b816 */ /* 0x000fe20000000060 */
[----:B-1----:R-:W-:Y:S03]  /*5fb0*/  @UP0 UIMAD.WIDE UR6, UR4, 0x4, UR6 ;  /* 0x00000004040608a5 */ /* 0x002fe6000f8e0206 */
[----:B------:R-:W1:Y:S03]  /*5fc0*/  @!UP0 LDCU UR4, c[0x0][0x880] ;  /* 0x00011000ff0487ac */ /* 0x000e660008000800 */
[----:B------:R-:W-:Y:S01]  /*5fd0*/  IMAD.U32 R2, RZ, RZ, UR6 ;  /* 0x00000006ff027e24 */ /* 0x000fe2000f8e00ff */
[----:B------:R-:W-:Y:S05]  /*5fe0*/  MOV R3, UR7 ;  /* 0x0000000700037c02 */ /* 0x000fea0008000f00 */
[----:B-----5:R2:W5:Y:S02]  /*5ff0*/  @P3 LDG.E R49, desc[UR46][R2.64] ;  /* 0x0000002e02313981 */ /* 0x020564000c1e1900 */
[----:B-12---:R-:W-:Y:S02]  /*6000*/  @!P3 IMAD.U32 R49, RZ, RZ, UR4 ;  /* 0x00000004ff31be24 */ /* 0x006fe4000f8e00ff */
.L_x_105:
[----:B------:R-:W-:Y:S05]  /*6010*/  @!P4 BRA `(.L_x_106) ;  /* 0x000000000020c947 */ /* 0x000fea0003800000 */
[----:B------:R-:W-:Y:S04]  /*6020*/  ISETP.NE.U32.AND P3, PT, R88, RZ, PT ;  /* 0x000000ff5800720c */ /* 0x000fe80003f65070 */
[----:B------:R-:W-:Y:S11]  /*6030*/  ISETP.NE.AND.EX P3, PT, R89, RZ, PT, P3 ;  /* 0x000000ff5900720c */ /* 0x000ff60003f65330 */
[----:B------:R-:W-:Y:S02]  /*6040*/  @!UPT UIADD3 URZ, UPT, UPT, URZ, URZ, URZ ;  /* 0x000000fffffff290 */ /* 0x000fe4000fffe0ff */
[----:B------:R-:W1:Y:S01]  /*6050*/  @P3 LDC.64 R2, c[0x0][0x8a8] ;  /* 0x00022a00ff023b82 */ /* 0x000e620000000a00 */
[----:B------:R-:W-:Y:S04]  /*6060*/  @P3 IMAD R0, R90, UR36, RZ ;  /* 0x000000245a003c24 */ /* 0x000fe8000f8e02ff */
[----:B-1----:R-:W-:Y:S05]  /*6070*/  @P3 IMAD.WIDE R2, R0, 0x4, R2 ;  /* 0x0000000400023825 */ /* 0x002fea00078e0202 */
[----:B-----5:R1:W5:Y:S02]  /*6080*/  @P3 LDG.E R47, desc[UR46][R2.64] ;  /* 0x0000002e022f3981 */ /* 0x020364000c1e1900 */
[----:B-1----:R-:W2:Y:S02]  /*6090*/  @!P3 LDC R47, c[0x0][0x8a0] ;  /* 0x00022800ff2fbb82 */ /* 0x002ea40000000800 */
.L_x_106:
[----:B-----5:R-:W-:Y:S01]  /*60a0*/  FSETP.NEU.AND P4, PT, R49, RZ, PT ;  /* 0x000000ff3100720b */ /* 0x020fe20003f8d000 */
[----:B------:R-:W-:Y:S01]  /*60b0*/  BSSY B1, `(.L_x_107) ;  /* 0x0000042000017945 */ /* 0x000fe20003800000 */
[----:B------:R-:W-:Y:S01]  /*60c0*/  SEL R5, RZ, 0xffffffff, P2 ;  /* 0xffffffffff057807 */ /* 0x000fe20001000000 */
[----:B------:R-:W-:Y:S01]  /*60d0*/  IMAD.MOV.U32 R115, RZ, RZ, 0x1 ;  /* 0x00000001ff737424 */ /* 0x000fe200078e00ff */
[----:B------:R-:W-:Y:S02]  /*60e0*/  LOP3.LUT P3, RZ, R96, 0xff, RZ, 0xc0, !PT ;  /* 0x000000ff60ff7812 */ /* 0x000fe4000786c0ff */
[----:B------:R-:W-:Y:S02]  /*60f0*/  CS2R R86, SRZ ;  /* 0x0000000000567805 */ /* 0x000fe4000001ff00 */
[----:B------:R-:W-:Y:S02]  /*6100*/  @P1 SEL R0, RZ, 0xffffffff, P4 ;  /* 0xffffffffff001807 */ /* 0x000fe40002000000 */
[----:B------:R-:W-:Y:S02]  /*6110*/  CS2R R84, SRZ ;  /* 0x0000000000547805 */ /* 0x000fe4000001ff00 */
[----:B------:R-:W-:Y:S02]  /*6120*/  LEA R2, R105, UR49, 0x3 ;  /* 0x0000003169027c11 */ /* 0x000fe4000f8e18ff */
[----:B------:R-:W-:Y:S02]  /*6130*/  CS2R R82, SRZ ;  /* 0x0000000000527805 */ /* 0x000fe4000001ff00 */
[----:B------:R-:W-:Y:S02]  /*6140*/  @P0 SEL R0, R5, R0, !P3 ;  /* 0x0000000005000207 */ /* 0x000fe40005800000 */
[----:B------:R-:W-:Y:S02]  /*6150*/  CS2R R80, SRZ ;  /* 0x0000000000507805 */ /* 0x000fe4000001ff00 */
[----:B------:R-:W-:Y:S02]  /*6160*/  LEA R113, R45, UR49, 0x3 ;  /* 0x000000312d717c11 */ /* 0x000fe4000f8e18ff */
[----:B------:R-:W-:Y:S02]  /*6170*/  @P1 LOP3.LUT R0, R0, 0x1, RZ, 0xc0, !PT ;  /* 0x0000000100001812 */ /* 0x000fe400078ec0ff */
[----:B------:R-:W-:Y:S02]  /*6180*/  SHF.L.U32 R3, R107, 0x1f, RZ ;  /* 0x0000001f6b037819 */ /* 0x000fe400000006ff */
[----:B------:R-:W-:Y:S02]  /*6190*/  ISETP.NE.U32.OR P6, PT, R0, 0x1, !P1 ;  /* 0x000000010000780c */ /* 0x000fe40004fc5470 */
[----:B------:R-:W-:Y:S02]  /*61a0*/  PLOP3.LUT P2, PT, PT, PT, UP1, 0x80, 0x8 ;  /* 0x000000000008781c */ /* 0x000fe40003f4f018 */
[----:B------:R-:W-:Y:S02]  /*61b0*/  LEA.HI R48, R45, R45, RZ, 0x1 ;  /* 0x0000002d2d307211 */ /* 0x000fe400078f08ff */
[----:B------:R-:W-:Y:S02]  /*61c0*/  SEL R4, RZ, 0xffffffff, P4 ;  /* 0xffffffffff047807 */ /* 0x000fe40002000000 */
[----:B------:R-:W-:Y:S05]  /*61d0*/  P2R R118, PR, RZ, 0x40 ;  /* 0x00000040ff767803 */ /* 0x000fea0000000000 */
[----:B------:R-:W-:Y:S02]  /*61e0*/  @P6 SHF.L.U32 R0, R104, 0x1f, RZ ;  /* 0x0000001f68006819 */ /* 0x000fe400000006ff */
[----:B------:R-:W-:Y:S02]  /*61f0*/  @P2 SEL R4, R5, R4, !P3 ;  /* 0x0000000405042207 */ /* 0x000fe40005800000 */
[----:B------:R1:W3:Y:S02]  /*6200*/  @P6 SYNCS.PHASECHK.TRANS64.TRYWAIT P1, [R2+URZ+0x140], R0 ;  /* 0x00014000020065a7 */ /* 0x0002e400080211ff */
[----:B------:R-:W-:Y:S04]  /*6210*/  LOP3.LUT R4, R4, 0x1, RZ, 0xc0, !PT ;  /* 0x0000000104047812 */ /* 0x000fe800078ec0ff */
[----:B------:R-:W-:Y:S04]  /*6220*/  ISETP.NE.U32.AND P5, PT, R4, 0x1, PT ;  /* 0x000000010400780c */ /* 0x000fe80003fa5070 */
[----:B------:R-:W-:Y:S01]  /*6230*/  P2R R116, PR, RZ, 0x20 ;  /* 0x00000020ff747803 */ /* 0x000fe20000000000 */
[----:B------:R4:W2:Y:S01]  /*6240*/  SYNCS.PHASECHK.TRANS64.TRYWAIT P0, [R113+URZ+0x1b0], R3 ;  /* 0x0001b003710075a7 */ /* 0x0008a200080011ff */
[C---:B-1----:R-:W-:Y:S01]  /*6250*/  IMAD.SHL.U32 R0, R48.reuse, 0x80, RZ ;  /* 0x0000008030007824 */ /* 0x042fe200078e00ff */
[----:B------:R-:W-:Y:S04]  /*6260*/  LOP3.LUT R48, R48, 0xffe, RZ, 0xc0, !PT ;  /* 0x00000ffe30307812 */ /* 0x000fe800078ec0ff */
[----:B------:R-:W-:Y:S01]  /*6270*/  LOP3.LUT R0, R0, 0xffffff00, RZ, 0xc0, !PT ;  /* 0xffffff0000007812 */ /* 0x000fe200078ec0ff */
[----:B------:R-:W-:Y:S04]  /*6280*/  IMAD.IADD R48, R45, 0x1, -R48 ;  /* 0x000000012d307824 */ /* 0x000fe800078e0a30 */
[----:B------:R-:W-:Y:S04]  /*6290*/  IMAD.IADD R0, R46, 0x1, R0 ;  /* 0x000000012e007824 */ /* 0x000fe800078e0200 */
[----:B------:R-:W-:Y:S01]  /*62a0*/  IMAD R48, R48, 0x100000, R0 ;  /* 0x0010000030307824 */ /* 0x000fe200078e0200 */
[----:B---3--:R-:W-:Y:S01]  /*62b0*/  @P6 SEL R115, RZ, 0x1, !P1 ;  /* 0x00000001ff736807 */ /* 0x008fe20004800000 */
[----:B----4-:R-:W-:Y:S06]  /*62c0*/  @!P6 BRA `(.L_x_108) ;  /* 0x000000000080e947 */ /* 0x010fec0003800000 */
[----:B------:R-:W-:Y:S01]  /*62d0*/  @P5 IMAD R5, R105, 0x1000, R100 ;  /* 0x0000100069055824 */ /* 0x000fe200078e0264 */
[----:B------:R-:W-:Y:S01]  /*62e0*/  ISETP.NE.AND P1, PT, R115, RZ, PT ;  /* 0x000000ff7300720c */ /* 0x000fe20003f25270 */
[----:B------:R-:W-:Y:S01]  /*62f0*/  BSSY B0, `(.L_x_109) ;  /* 0x000000b000007945 */ /* 0x000fe20003800000 */
[----:B------:R-:W-:Y:S01]  /*6300*/  CS2R R82, SRZ ;  /* 0x0000000000527805 */ /* 0x000fe2000001ff00 */
[----:B------:R-:W-:Y:S01]  /*6310*/  @P5 VIADD R4, R5, UR49 ;  /* 0x0000003105045c36 */ /* 0x000fe20008000000 */
[----:B------:R-:W-:Y:S02]  /*6320*/  CS2R R80, SRZ ;  /* 0x0000000000507805 */ /* 0x000fe4000001ff00 */
[----:B------:R-:W-:Y:S02]  /*6330*/  CS2R R86, SRZ ;  /* 0x0000000000567805 */ /* 0x000fe4000001ff00 */
[----:B------:R-:W-:Y:S01]  /*6340*/  CS2R R84, SRZ ;  /* 0x0000000000547805 */ /* 0x000fe2000001ff00 */
[----:B------:R-:W-:Y:S04]  /*6350*/  @P5 IMAD R4, R108, -0x10, R4 ;  /* 0xfffffff06c045824 */ /* 0x000fe800078e0204 */
[----:B------:R-:W-:Y:S05]  /*6360*/  @P1 BRA `(.L_x_110) ;  /* 0x00000000000c1947 */ /* 0x000fea0003800000 */
[----:B------:R-:W-:Y:S04]  /*6370*/  SHF.L.U32 R0, R104, 0x1f, RZ ;  /* 0x0000001f68007819 */ /* 0x000fe800000006ff */
[----:B------:R-:W1:Y:S02]  /*6380*/  SYNCS.PHASECHK.TRANS64.TRYWAIT P1, [R2+URZ+0x140], R0 ;  /* 0x00014000020075a7 */ /* 0x000e6400080211ff */
[----:B-1----:R-:W-:Y:S05]  /*6390*/  @!P1 BRA `(.L_x_111) ;  /* 0x0000004400909947 */ /* 0x002fea0003800000 */
.L_x_110:
[----:B------:R-:W-:Y:S05]  /*63a0*/  BSYNC B0 ;  /* 0x0000000000007941 */ /* 0x000fea0003800000 */
.L_x_109:
[----:B------:R-:W-:Y:S01]  /*63b0*/  ISETP.NE.AND P1, PT, R116, RZ, PT ;  /* 0x000000ff7400720c */ /* 0x000fe20003f25270 */
[----:B-1----:R-:W-:Y:S02]  /*63c0*/  VIADD R2, R2, 0x160 ;  /* 0x0000016002027836 */ /* 0x002fe40000000000 */
[----:B------:R-:W-:Y:S02]  /*63d0*/  IMAD.U32 R0, RZ, RZ, UR37 ;  /* 0x00000025ff007e24 */ /* 0x000fe4000f8e00ff */
[----:B------:R-:W-:Y:S03]  /*63e0*/  VIADD R105, R105, 0x1 ;  /* 0x0000000169697836 */ /* 0x000fe60000000000 */
[----:B------:R-:W-:Y:S05]  /*63f0*/  PRMT R0, R0, 0x654, R2 ;  /* 0x0000065400007816 */ /* 0x000fea0000000002 */
[----:B------:R1:W3:Y:S04]  /*6400*/  @P1 LDS.128 R80, [R5+UR49+0x400] ;  /* 0x0004003105501984 */ /* 0x0002e80008000c00 */
[----:B------:R1:W4:Y:S01]  /*6410*/  @P1 LDS.128 R84, [R4+0x410] ;  /* 0x0004100004541984 */ /* 0x0003220000000c00 */
[C---:B------:R-:W-:Y:S01]  /*6420*/  ISETP.NE.AND P1, PT, R105.reuse, 0x4, PT ;  /* 0x000000046900780c */ /* 0x040fe20003f25270 */
[----:B------:R-:W-:Y:S01]  /*6430*/  @!PT LDS RZ, [RZ] ;  /* 0x00000000fffff984 */ /* 0x000fe20000000800 */
[----:B------:R-:W-:Y:S01]  /*6440*/  @!PT LDS RZ, [RZ] ;  /* 0x00000000fffff984 */ /* 0x000fe20000000800 */
[----:B------:R-:W-:Y:S01]  /*6450*/  @!PT LDS RZ, [RZ] ;  /* 0x00000000fffff984 */ /* 0x000fe20000000800 */
[----:B------:R-:W-:Y:S01]  /*6460*/  @!PT LDS RZ, [RZ] ;  /* 0x00000000fffff984 */ /* 0x000fe20000000800 */
[----:B------:R5:W-:Y:S06]  /*6470*/  MEMBAR.ALL.CTA ;  /* 0x0000000000007992 */ /* 0x000bec0000008000 */
[----:B-----5:R-:W5:Y:S01]  /*6480*/  FENCE.VIEW.ASYNC.S ;  /* 0x00000000000073c6 */ /* 0x020f620000000000 */
[----:B------:R-:W-:Y:S01]  /*6490*/  SEL R105, R105, RZ, P1 ;  /* 0x000000ff69697207 */ /* 0x000fe20000800000 */
[----:B-----5:R5:W-:Y:S02]  /*64a0*/  SYNCS.ARRIVE.TRANS64.RED.A1T0 RZ, [R0+URZ], RZ ;  /* 0x000000ff00ff79a7 */ /* 0x020be400081004ff */
[----:B-----5:R-:W-:Y:S04]  /*64b0*/  SEL R0, RZ, 0x1, P1 ;  /* 0x00000001ff007807 */ /* 0x020fe80000800000 */
[----:B-1-3--:R-:W-:Y:S02]  /*64c0*/  LOP3.LUT R104, R104, R0, RZ, 0x3c, !PT ;  /* 0x0000000068687212 */ /* 0x00afe400078e3cff */
.L_x_108:
[----:B------:R-:W-:Y:S05]  /*64d0*/  BSYNC B1 ;  /* 0x0000000000017941 */ /* 0x000fea0003800000 */
.L_x_107:
[----:B------:R-:W-:Y:S04]  /*64e0*/  SHF.R.U32.HI R0, RZ, 0x15, R48 ;  /* 0x00000015ff007819 */ /* 0x000fe80000011630 */
[----:B------:R-:W-:Y:S01]  /*64f0*/  LOP3.LUT P1, RZ, R0, 0x3, R101, 0x48, !PT ;  /* 0x0000000300ff7812 */ /* 0x000fe20007824865 */
[----:B------:R-:W-:Y:S01]  /*6500*/  @!UPT UIADD3 URZ, UPT, UPT, URZ, URZ, URZ ;  /* 0x000000fffffff290 */ /* 0x000fe2000fffe0ff */
[----:B--2---:R-:W-:Y:S11]  /*6510*/  @P0 BRA `(.L_x_112) ;  /* 0x0000000000080947 */ /* 0x004ff60003800000 */
[----:B------:R-:W1:Y:S02]  /*6520*/  SYNCS.PHASECHK.TRANS64.TRYWAIT P0, [R113+URZ+0x1b0], R3 ;  /* 0x0001b003710075a7 */ /* 0x000e6400080011ff */
[----:B-1----:R-:W-:Y:S05]  /*6530*/  @!P0 BRA `(.L_x_113) ;  /* 0x00000044003c8947 */ /* 0x002fea0003800000 */
.L_x_112:
[----:B------:R-:W-:Y:S05]  /*6540*/  @!P1 BRA `(.L_x_114) ;  /* 0x0000000000409947 */ /* 0x000fea0003800000 */
[----:B------:R-:W2:Y:S01]  /*6550*/  LDCU.64 UR8, c[0x4][0x78] ;  /* 0x01000f00ff0877ac */ /* 0x000ea20008000a00 */
[----:B-1----:R-:W-:Y:S01]  /*6560*/  MOV R3, 0x0 ;  /* 0x0000000000037802 */ /* 0x002fe20000000f00 */
[----:B------:R-:W-:Y:S02]  /*6570*/  HFMA2 R12, -RZ, RZ, 0, 5.9604644775390625e-08 ;  /* 0x00000001ff0c7431 */ /* 0x000fe400000001ff */
[----:B------:R-:W-:Y:S02]  /*6580*/  IMAD.MOV.U32 R8, RZ, RZ, 0x192 ;  /* 0x00000192ff087424 */ /* 0x000fe400078e00ff */
[----:B------:R-:W-:Y:S01]  /*6590*/  IMAD.MOV.U32 R13, RZ, RZ, RZ ;  /* 0x000000ffff0d7224 */ /* 0x000fe200078e00ff */
[----:B------:R-:W1:Y:S01]  /*65a0*/  LDCU.64 UR6, c[0x4][0x80] ;  /* 0x01001000ff0677ac */ /* 0x000e620008000a00 */
[----:B------:R-:W3:Y:S01]  /*65b0*/  LDC.64 R2, c[0x4][R3] ;  /* 0x0100000003027b82 */ /* 0x000ee20000000a00 */
[----:B------:R-:W5:Y:S01]  /*65c0*/  LDCU.64 UR4, c[0x4][0x18] ;  /* 0x01000300ff0477ac */ /* 0x000f620008000a00 */
[----:B--2---:R-:W-:Y:S01]  /*65d0*/  MOV R5, UR9 ;  /* 0x0000000900057c02 */ /* 0x004fe20008000f00 */
[----:B------:R-:W-:Y:S01]  /*65e0*/  IMAD.U32 R4, RZ, RZ, UR8 ;  /* 0x00000008ff047e24 */ /* 0x000fe2000f8e00ff */
[----:B-1----:R-:W-:Y:S01]  /*65f0*/  MOV R7, UR7 ;  /* 0x0000000700077c02 */ /* 0x002fe20008000f00 */
[----:B------:R-:W-:Y:S01]  /*6600*/  IMAD.U32 R6, RZ, RZ, UR6 ;  /* 0x00000006ff067e24 */ /* 0x000fe2000f8e00ff */
[----:B-----5:R-:W-:Y:S01]  /*6610*/  MOV R11, UR5 ;  /* 0x00000005000b7c02 */ /* 0x020fe20008000f00 */
[----:B------:R-:W-:Y:S02]  /*6620*/  IMAD.U32 R10, RZ, RZ, UR4 ;  /* 0x00000004ff0a7e24 */ /* 0x000fe4000f8e00ff */
[----:B------:R-:W-:Y:S07]  /*6630*/  LEPC R20, `(.L_x_114) ;  /* 0x000000001014794e */ /* 0x000fee0000000000 */
[----:B---34-:R-:W-:Y:S05]  /*6640*/  CALL.ABS.NOINC R2 ;  /* 0x0000000002007343 */ /* 0x018fea0003c00000 */
.L_x_114:
[----:B------:R-:W-:Y:S01]  /*6650*/  F2FP.F16.E4M3.UNPACK_B R4, R81 ;  /* 0x00000051ff04723e */ /* 0x000fe200020006ff */
[----:B------:R-:W-:Y:S05]  /*6660*/  WARPSYNC.ALL ;  /* 0x0000000000007948 */ /* 0x000fea0003800000 */
[----:B------:R-:W-:Y:S01]  /*6670*/  R2UR UR4, R48 ;  /* 0x00000000300472ca */ /* 0x000fe200000e0000 */
[--C-:B------:R-:W-:Y:S01]  /*6680*/  HADD2.F32 R53, -RZ, R4.reuse.H0_H0 ;  /* 0x20000004ff357230 */ /* 0x100fe20000004100 */
[-C--:B-1----:R-:W-:Y:S01]  /*6690*/  F2FP.F16.E4M3.UNPACK_B R3, R80.reuse ;  /* 0x00000050ff03723e */ /* 0x082fe200020006ff */
[----:B------:R-:W-:Y:S01]  /*66a0*/  HADD2.F32 R54, -RZ, R4.H1_H1 ;  /* 0x30000004ff367230 */ /* 0x000fe20000004100 */
[----:B------:R-:W-:Y:S01]  /*66b0*/  F2FP.F16.E4M3.UNPACK_B R0, R80.H1 ;  /* 0x00000050ff00723e */ /* 0x000fe200030006ff */
[----:B------:R-:W-:Y:S01]  /*66c0*/  BSSY.RECONVERGENT B0, `(.L_x_115) ;  /* 0x0000099000007945 */ /* 0x000fe20003800200 */
[----:B------:R-:W-:Y:S01]  /*66d0*/  F2FP.F16.E4M3.UNPACK_B R64, R83.H1 ;  /* 0x00000053ff40723e */ /* 0x000fe200030006ff */
[--C-:B------:R-:W-:Y:S01]  /*66e0*/  HADD2.F32 R2, -RZ, R3.reuse.H0_H0 ;  /* 0x20000003ff027230 */ /* 0x100fe20000004100 */
[----:B----4-:R-:W-:Y:S01]  /*66f0*/  F2FP.F16.E4M3.UNPACK_B R74, R86 ;  /* 0x00000056ff4a723e */ /* 0x010fe200020006ff */
[----:B------:R-:W-:Y:S01]  /*6700*/  HADD2.F32 R50, -RZ, R3.H1_H1 ;  /* 0x30000003ff327230 */ /* 0x000fe20000004100 */
[----:B------:R-:W-:Y:S01]  /*6710*/  F2FP.F16.E4M3.UNPACK_B R3, R81.H1 ;  /* 0x00000051ff03723e */ /* 0x000fe200030006ff */
[--C-:B------:R-:W-:Y:S01]  /*6720*/  HADD2.F32 R51, -RZ, R0.reuse.H0_H0 ;  /* 0x20000000ff337230 */ /* 0x100fe20000004100 */
[----:B------:R-:W-:Y:S01]  /*6730*/  IADD3 R114, PT, PT, R100, UR49, RZ ;  /* 0x0000003164727c10 */ /* 0x000fe2000fffe0ff */
[----:B------:R-:W-:Y:S01]  /*6740*/  HADD2.F32 R52, -RZ, R0.H1_H1 ;  /* 0x30000000ff347230 */ /* 0x000fe20000004100 */
[----:B------:R-:W-:Y:S01]  /*6750*/  LDTM.16dp32bit_t0_t15.x32 R4, tmem[UR4] ;  /* 0x00000004000479ee */ /* 0x000fe20008a80000 */
[----:B------:R-:W1:Y:S01]  /*6760*/  LDTM.16dp32bit_t16_t31.x32 R4, tmem[UR4+0x20] ;  /* 0x00002004000479ee */ /* 0x000e620008aa0000 */
[-C--:B------:R-:W-:Y:S01]  /*6770*/  F2FP.F16.E4M3.UNPACK_B R0, R82.reuse ;  /* 0x00000052ff00723e */ /* 0x080fe200020006ff */
[--C-:B------:R-:W-:Y:S01]  /*6780*/  HADD2.F32 R55, -RZ, R3.reuse.H0_H0 ;  /* 0x20000003ff377230 */ /* 0x100fe20000004100 */
[----:B------:R-:W-:Y:S01]  /*6790*/  SHF.L.U32 R117, R102, 0x4, RZ ;  /* 0x0000000466757819 */ /* 0x000fe200000006ff */
[----:B------:R-:W-:Y:S01]  /*67a0*/  HADD2.F32 R56, -RZ, R3.H1_H1 ;  /* 0x30000003ff387230 */ /* 0x000fe20000004100 */
[----:B------:R-:W-:Y:S01]  /*67b0*/  F2FP.F16.E4M3.UNPACK_B R3, R82.H1 ;  /* 0x00000052ff03723e */ /* 0x000fe200030006ff */
[--C-:B------:R-:W-:Y:S01]  /*67c0*/  HADD2.F32 R57, -RZ, R0.reuse.H0_H0 ;  /* 0x20000000ff397230 */ /* 0x100fe20000004100 */
[----:B------:R-:W-:Y:S01]  /*67d0*/  IADD3 R114, PT, PT, R114, R117, RZ ;  /* 0x0000007572727210 */ /* 0x000fe20007ffe0ff */
[----:B------:R-:W-:Y:S01]  /*67e0*/  HADD2.F32 R58, -RZ, R0.H1_H1 ;  /* 0x30000000ff3a7230 */ /* 0x000fe20000004100 */
[----:B------:R-:W-:Y:S01]  /*67f0*/  F2FP.F16.E4M3.UNPACK_B R0, R83 ;  /* 0x00000053ff00723e */ /* 0x000fe200020006ff */
[--C-:B------:R-:W-:Y:S01]  /*6800*/  HADD2.F32 R59, -RZ, R3.reuse.H0_H0 ;  /* 0x20000003ff3b7230 */ /* 0x100fe20000004100 */
[----:B------:R-:W-:Y:S01]  /*6810*/  ISETP.NE.AND P0, PT, R110, RZ, PT ;  /* 0x000000ff6e00720c */ /* 0x000fe20003f05270 */
[----:B------:R-:W-:Y:S01]  /*6820*/  HADD2.F32 R60, -RZ, R3.H1_H1 ;  /* 0x30000003ff3c7230 */ /* 0x000fe20000004100 */
[-C--:B------:R-:W-:Y:S01]  /*6830*/  F2FP.F16.E4M3.UNPACK_B R3, R84.reuse ;  /* 0x00000054ff03723e */ /* 0x080fe200020006ff */
[--C-:B------:R-:W-:Y:S01]  /*6840*/  HADD2.F32 R61, -RZ, R0.reuse.H0_H0 ;  /* 0x20000000ff3d7230 */ /* 0x100fe20000004100 */
[----:B------:R-:W-:Y:S01]  /*6850*/  ISETP.NE.AND P6, PT, R118, RZ, PT ;  /* 0x000000ff7600720c */ /* 0x000fe20003fc5270 */
[----:B------:R-:W-:Y:S01]  /*6860*/  HADD2.F32 R62, -RZ, R0.H1_H1 ;  /* 0x30000000ff3e7230 */ /* 0x000fe20000004100 */
[----:B------:R-:W-:Y:S01]  /*6870*/  F2FP.F16.E4M3.UNPACK_B R0, R84.H1 ;  /* 0x00000054ff00723e */ /* 0x000fe200030006ff */
[--C-:B------:R-:W-:Y:S02]  /*6880*/  HADD2.F32 R65, -RZ, R3.reuse.H0_H0 ;  /* 0x20000003ff417230 */ /* 0x100fe40000004100 */
[----:B------:R-:W-:Y:S01]  /*6890*/  HADD2.F32 R66, -RZ, R3.H1_H1 ;  /* 0x30000003ff427230 */ /* 0x000fe20000004100 */
[-C--:B------:R-:W-:Y:S01]  /*68a0*/  F2FP.F16.E4M3.UNPACK_B R3, R85.reuse ;  /* 0x00000055ff03723e */ /* 0x080fe200020006ff */
[--C-:B------:R-:W-:Y:S02]  /*68b0*/  HADD2.F32 R67, -RZ, R0.reuse.H0_H0 ;  /* 0x20000000ff437230 */ /* 0x100fe40000004100 */
[----:B------:R-:W-:Y:S01]  /*68c0*/  HADD2.F32 R68, -RZ, R0.H1_H1 ;  /* 0x30000000ff447230 */ /* 0x000fe20000004100 */
[----:B------:R-:W-:Y:S01]  /*68d0*/  F2FP.F16.E4M3.UNPACK_B R0, R85.H1 ;  /* 0x00000055ff00723e */ /* 0x000fe200030006ff */
[--C-:B------:R-:W-:Y:S02]  /*68e0*/  HADD2.F32 R69, -RZ, R3.reuse.H0_H0 ;  /* 0x20000003ff457230 */ /* 0x100fe40000004100 */
[C---:B-1----:R-:W-:Y:S01]  /*68f0*/  FMUL R7, R47.reuse, R7 ;  /* 0x000000072f077220 */ /* 0x042fe20000400000 */
[----:B------:R-:W-:Y:S01]  /*6900*/  HADD2.F32 R70, -RZ, R3.H1_H1 ;  /* 0x30000003ff467230 */ /* 0x000fe20000004100 */
[----:B------:R-:W-:Y:S01]  /*6910*/  F2FP.F16.E4M3.UNPACK_B R3, R86.H1 ;  /* 0x00000056ff03723e */ /* 0x000fe200030006ff */
[--C-:B------:R-:W-:Y:S02]  /*6920*/  HADD2.F32 R71, -RZ, R0.reuse.H0_H0 ;  /* 0x20000000ff477230 */ /* 0x100fe40000004100 */
[----:B------:R-:W-:Y:S02]  /*6930*/  HADD2.F32 R72, -RZ, R0.H1_H1 ;  /* 0x30000000ff487230 */ /* 0x000fe40000004100 */
[----:B------:R-:W-:Y:S01]  /*6940*/  FMUL R0, R47, R4 ;  /* 0x000000042f007220 */ /* 0x000fe20000400000 */
[--C-:B------:R-:W-:Y:S01]  /*6950*/  HADD2.F32 R73, -RZ, R74.reuse.H0_H0 ;  /* 0x2000004aff497230 */ /* 0x100fe20000004100 */
[----:B------:R-:W-:Y:S01]  /*6960*/  F2FP.F16.E4M3.UNPACK_B R4, R87 ;  /* 0x00000057ff04723e */ /* 0x000fe200020006ff */
[----:B------:R-:W-:Y:S02]  /*6970*/  HADD2.F32 R74, -RZ, R74.H1_H1 ;  /* 0x3000004aff4a7230 */ /* 0x000fe40000004100 */
[----:B------:R-:W-:Y:S01]  /*6980*/  FFMA R0, R49, R2, R0 ;  /* 0x0000000231007223 */ /* 0x000fe20000000000 */
[----:B------:R-:W-:Y:S01]  /*6990*/  FMUL R2, R47, R5 ;  /* 0x000000052f027220 */ /* 0x000fe20000400000 */
[--C-:B------:R-:W-:Y:S01]  /*69a0*/  HADD2.F32 R75, -RZ, R3.reuse.H0_H0 ;  /* 0x20000003ff4b7230 */ /* 0x100fe20000004100 */
[----:B------:R-:W-:Y:S01]  /*69b0*/  F2FP.F16.E4M3.UNPACK_B R5, R87.H1 ;  /* 0x00000057ff05723e */ /* 0x000fe200030006ff */
[----:B------:R-:W-:Y:S02]  /*69c0*/  HADD2.F32 R76, -RZ, R3.H1_H1 ;  /* 0x30000003ff4c7230 */ /* 0x000fe40000004100 */
[----:B------:R-:W-:Y:S01]  /*69d0*/  FFMA R2, R49, R50, R2 ;  /* 0x0000003231027223 */ /* 0x000fe20000000002 */
[--C-:B------:R-:W-:Y:S02]  /*69e0*/  HADD2.F32 R50, -RZ, R4.reuse.H0_H0 ;  /* 0x20000004ff327230 */ /* 0x100fe40000004100 */
[C---:B------:R-:W-:Y:S01]  /*69f0*/  FMUL R3, R47.reuse, R6 ;  /* 0x000000062f037220 */ /* 0x040fe20000400000 */
[--C-:B------:R-:W-:Y:S02]  /*6a00*/  HADD2.F32 R77, -RZ, R5.reuse.H1_H1 ;  /* 0x30000005ff4d7230 */ /* 0x100fe40000004100 */
[C---:B------:R-:W-:Y:S01]  /*6a10*/  FMUL R6, R47.reuse, R11 ;  /* 0x0000000b2f067220 */ /* 0x040fe20000400000 */
[----:B------:R-:W-:Y:S01]  /*6a20*/  FMUL R11, R47, R16 ;  /* 0x000000102f0b7220 */ /* 0x000fe20000400000 */
[C---:B------:R-:W-:Y:S01]  /*6a30*/  FFMA R3, R49.reuse, R51, R3 ;  /* 0x0000003331037223 */ /* 0x040fe20000000003 */
[----:B------:R-:W-:Y:S01]  /*6a40*/  FFMA R7, R49, R52, R7 ;  /* 0x0000003431077223 */ /* 0x000fe20000000007 */
[----:B------:R-:W-:Y:S02]  /*6a50*/  HADD2.F32 R51, -RZ, R4.H1_H1 ;  /* 0x30000004ff337230 */ /* 0x000fe40000004100 */
[C---:B------:R-:W-:Y:S01]  /*6a60*/  FMUL R4, R47.reuse, R9 ;  /* 0x000000092f047220 */ /* 0x040fe20000400000 */
[----:B------:R-:W-:Y:S02]  /*6a70*/  HADD2.F32 R52, -RZ, R5.H0_H0 ;  /* 0x20000005ff347230 */ /* 0x000fe40000004100 */
[----:B------:R-:W-:Y:S01]  /*6a80*/  FMUL R16, R47, R21 ;  /* 0x000000152f107220 */ /* 0x000fe20000400000 */
[----:B------:R-:W-:Y:S01]  /*6a90*/  F2FP.SATFINITE.E4M3.F32.PACK_AB_MERGE_C R78, R7, R3, RZ ;  /* 0x00000003074e723e */ /* 0x000fe200048070ff */
[C---:B------:R-:W-:Y:S01]  /*6aa0*/  FMUL R3, R47.reuse, R8 ;  /* 0x000000082f037220 */ /* 0x040fe20000400000 */
[C---:B------:R-:W-:Y:S01]  /*6ab0*/  FMUL R7, R47.reuse, R12 ;  /* 0x0000000c2f077220 */ /* 0x040fe20000400000 */
[C---:B------:R-:W-:Y:S01]  /*6ac0*/  FMUL R8, R47.reuse, R13 ;  /* 0x0000000d2f087220 */ /* 0x040fe20000400000 */
[----:B------:R-:W-:Y:S01]  /*6ad0*/  FMUL R12, R47, R17 ;  /* 0x000000112f0c7220 */ /* 0x000fe20000400000 */
[C---:B------:R-:W-:Y:S01]  /*6ae0*/  FFMA R3, R49.reuse, R53, R3 ;  /* 0x0000003531037223 */ /* 0x040fe20000000003 */
[----:B------:R-:W-:Y:S01]  /*6af0*/  FFMA R4, R49, R54, R4 ;  /* 0x0000003631047223 */ /* 0x000fe20000000004 */
[C---:B------:R-:W-:Y:S01]  /*6b00*/  FMUL R5, R47.reuse, R10 ;  /* 0x0000000a2f057220 */ /* 0x040fe20000400000 */
[C---:B------:R-:W-:Y:S01]  /*6b10*/  FMUL R9, R47.reuse, R14 ;  /* 0x0000000e2f097220 */ /* 0x040fe20000400000 */
[C---:B------:R-:W-:Y:S01]  /*6b20*/  FMUL R10, R47.reuse, R15 ;  /* 0x0000000f2f0a7220 */ /* 0x040fe20000400000 */
[----:B------:R-:W-:Y:S01]  /*6b30*/  FMUL R15, R47, R20 ;  /* 0x000000142f0f7220 */ /* 0x000fe20000400000 */
[C---:B------:R-:W-:Y:S01]  /*6b40*/  FFMA R5, R49.reuse, R55, R5 ;  /* 0x0000003731057223 */ /* 0x040fe20000000005 */
[C---:B------:R-:W-:Y:S01]  /*6b50*/  FFMA R6, R49.reuse, R56, R6 ;  /* 0x0000003831067223 */ /* 0x040fe20000000006 */
[C---:B------:R-:W-:Y:S01]  /*6b60*/  FFMA R7, R49.reuse, R57, R7 ;  /* 0x0000003931077223 */ /* 0x040fe20000000007 */
[C---:B------:R-:W-:Y:S01]  /*6b70*/  FFMA R8, R49.reuse, R58, R8 ;  /* 0x0000003a31087223 */ /* 0x040fe20000000008 */
[--C-:B------:R-:W-:Y:S02]  /*6b80*/  HADD2.F32 R63, -RZ, R64.reuse.H0_H0 ;  /* 0x20000040ff3f7230 */ /* 0x100fe40000004100 */
[C---:B------:R-:W-:Y:S01]  /*6b90*/  FFMA R9, R49.reuse, R59, R9 ;  /* 0x0000003b31097223 */ /* 0x040fe20000000009 */
[----:B------:R-:W-:Y:S01]  /*6ba0*/  F2FP.SATFINITE.E4M3.F32.PACK_AB_MERGE_C R5, R6, R5, RZ ;  /* 0x000000050605723e */ /* 0x000fe200048070ff */
[C---:B------:R-:W-:Y:S01]  /*6bb0*/  FFMA R10, R49.reuse, R60, R10 ;  /* 0x0000003c310a7223 */ /* 0x040fe2000000000a */
[C---:B------:R-:W-:Y:S01]  /*6bc0*/  FFMA R11, R49.reuse, R61, R11 ;  /* 0x0000003d310b7223 */ /* 0x040fe2000000000b */
[----:B------:R-:W-:Y:S01]  /*6bd0*/  FFMA R12, R49, R62, R12 ;  /* 0x0000003e310c7223 */ /* 0x000fe2000000000c */
[C---:B------:R-:W-:Y:S01]  /*6be0*/  FMUL R20, R47.reuse, R25 ;  /* 0x000000192f147220 */ /* 0x040fe20000400000 */
[C---:B------:R-:W-:Y:S01]  /*6bf0*/  FMUL R25, R47.reuse, R30 ;  /* 0x0000001e2f197220 */ /* 0x040fe20000400000 */
[C---:B------:R-:W-:Y:S01]  /*6c00*/  FMUL R30, R47.reuse, R35 ;  /* 0x000000232f1e7220 */ /* 0x040fe20000400000 */
[----:B------:R-:W-:Y:S01]  /*6c10*/  F2FP.SATFINITE.E4M3.F32.PACK_AB_MERGE_C R9, R10, R9, RZ ;  /* 0x000000090a09723e */ /* 0x000fe200048070ff */
[----:B------:R-:W-:Y:S02]  /*6c20*/  HADD2.F32 R64, -RZ, R64.H1_H1 ;  /* 0x30000040ff407230 */ /* 0x000fe40000004100 */
[C---:B------:R-:W-:Y:S01]  /*6c30*/  FMUL R13, R47.reuse, R18 ;  /* 0x000000122f0d7220 */ /* 0x040fe20000400000 */
[C---:B------:R-:W-:Y:S01]  /*6c40*/  FMUL R14, R47.reuse, R19 ;  /* 0x000000132f0e7220 */ /* 0x040fe20000400000 */
[C---:B------:R-:W-:Y:S01]  /*6c50*/  FMUL R17, R47.reuse, R22 ;  /* 0x000000162f117220 */ /* 0x040fe20000400000 */
[----:B------:R-:W-:Y:S01]  /*6c60*/  FMUL R18, R47, R23 ;  /* 0x000000172f127220 */ /* 0x000fe20000400000 */
[C---:B------:R-:W-:Y:S01]  /*6c70*/  FFMA R13, R49.reuse, R63, R13 ;  /* 0x0000003f310d7223 */ /* 0x040fe2000000000d */
[C---:B------:R-:W-:Y:S01]  /*6c80*/  FFMA R14, R49.reuse, R64, R14 ;  /* 0x00000040310e7223 */ /* 0x040fe2000000000e */
[----:B------:R-:W-:Y:S01]  /*6c90*/  FFMA R15, R49, R65, R15 ;  /* 0x00000041310f7223 */ /* 0x000fe2000000000f */
[----:B------:R-:W-:Y:S01]  /*6ca0*/  FMUL R19, R47, R24 ;  /* 0x000000182f137220 */ /* 0x000fe20000400000 */
[C---:B------:R-:W-:Y:S01]  /*6cb0*/  FFMA R16, R49.reuse, R66, R16 ;  /* 0x0000004231107223 */ /* 0x040fe20000000010 */
[----:B------:R-:W-:Y:S01]  /*6cc0*/  FFMA R17, R49, R67, R17 ;  /* 0x0000004331117223 */ /* 0x000fe20000000011 */
[----:B------:R-:W-:Y:S01]  /*6cd0*/  F2FP.SATFINITE.E4M3.F32.PACK_AB_MERGE_C R13, R14, R13, RZ ;  /* 0x0000000d0e0d723e */ /* 0x000fe200048070ff */
[C---:B------:R-:W-:Y:S01]  /*6ce0*/  FMUL R21, R47.reuse, R26 ;  /* 0x0000001a2f157220 */ /* 0x040fe20000400000 */
[----:B------:R-:W-:Y:S01]  /*6cf0*/  FMUL R22, R47, R27 ;  /* 0x0000001b2f167220 */ /* 0x000fe20000400000 */
[C---:B------:R-:W-:Y:S01]  /*6d00*/  FFMA R18, R49.reuse, R68, R18 ;  /* 0x0000004431127223 */ /* 0x040fe20000000012 */
[----:B------:R-:W-:Y:S01]  /*6d10*/  FFMA R19, R49, R69, R19 ;  /* 0x0000004531137223 */ /* 0x000fe20000000013 */
[----:B------:R-:W-:Y:S01]  /*6d20*/  FMUL R23, R47, R28 ;  /* 0x0000001c2f177220 */ /* 0x000fe20000400000 */
[----:B------:R-:W-:Y:S01]  /*6d30*/  FFMA R20, R49, R70, R20 ;  /* 0x0000004631147223 */ /* 0x000fe20000000014 */
[----:B------:R-:W-:Y:S01]  /*6d40*/  FMUL R24, R47, R29 ;  /* 0x0000001d2f187220 */ /* 0x000fe20000400000 */
[C---:B------:R-:W-:Y:S01]  /*6d50*/  FFMA R21, R49.reuse, R71, R21 ;  /* 0x0000004731157223 */ /* 0x040fe20000000015 */
[----:B------:R-:W-:Y:S01]  /*6d60*/  FFMA R22, R49, R72, R22 ;  /* 0x0000004831167223 */ /* 0x000fe20000000016 */
[C---:B------:R-:W-:Y:S01]  /*6d70*/  FMUL R26, R47.reuse, R31 ;  /* 0x0000001f2f1a7220 */ /* 0x040fe20000400000 */
[----:B------:R-:W-:Y:S01]  /*6d80*/  FMUL R27, R47, R32 ;  /* 0x000000202f1b7220 */ /* 0x000fe20000400000 */
[----:B------:R-:W-:Y:S01]  /*6d90*/  FFMA R23, R49, R73, R23 ;  /* 0x0000004931177223 */ /* 0x000fe20000000017 */
[----:B------:R-:W-:Y:S01]  /*6da0*/  FMUL R28, R47, R33 ;  /* 0x000000212f1c7220 */ /* 0x000fe20000400000 */
[----:B------:R-:W-:Y:S01]  /*6db0*/  FFMA R24, R49, R74, R24 ;  /* 0x0000004a31187223 */ /* 0x000fe20000000018 */
[----:B------:R-:W-:Y:S01]  /*6dc0*/  FMUL R29, R47, R34 ;  /* 0x000000222f1d7220 */ /* 0x000fe20000400000 */
[C---:B------:R-:W-:Y:S01]  /*6dd0*/  FFMA R25, R49.reuse, R75, R25 ;  /* 0x0000004b31197223 */ /* 0x040fe20000000019 */
[C---:B------:R-:W-:Y:S01]  /*6de0*/  FFMA R26, R49.reuse, R76, R26 ;  /* 0x0000004c311a7223 */ /* 0x040fe2000000001a */
[C---:B------:R-:W-:Y:S01]  /*6df0*/  FFMA R27, R49.reuse, R50, R27 ;  /* 0x00000032311b7223 */ /* 0x040fe2000000001b */
[C---:B------:R-:W-:Y:S01]  /*6e00*/  FFMA R28, R49.reuse, R51, R28 ;  /* 0x00000033311c7223 */ /* 0x040fe2000000001c */
[----:B------:R-:W-:Y:S01]  /*6e10*/  F2FP.SATFINITE.E4M3.F32.PACK_AB_MERGE_C R17, R18, R17, RZ ;  /* 0x000000111211723e */ /* 0x000fe200048070ff */
[C---:B------:R-:W-:Y:S01]  /*6e20*/  FFMA R29, R49.reuse, R52, R29 ;  /* 0x00000034311d7223 */ /* 0x040fe2000000001d */
[----:B------:R-:W-:Y:S01]  /*6e30*/  F2FP.SATFINITE.E4M3.F32.PACK_AB_MERGE_C R21, R22, R21, RZ ;  /* 0x000000151615723e */ /* 0x000fe200048070ff */
[----:B------:R-:W-:Y:S01]  /*6e40*/  FFMA R30, R49, R77, R30 ;  /* 0x0000004d311e7223 */ /* 0x000fe2000000001e */
[----:B------:R-:W-:Y:S02]  /*6e50*/  F2FP.SATFINITE.E4M3.F32.PACK_AB_MERGE_C R32, R2, R0, R78 ;  /* 0x000000000220723e */ /* 0x000fe4000480704e */
[----:B------:R-:W-:Y:S02]  /*6e60*/  F2FP.SATFINITE.E4M3.F32.PACK_AB_MERGE_C R33, R4, R3, R5 ;  /* 0x000000030421723e */ /* 0x000fe40004807005 */
[----:B------:R-:W-:Y:S02]  /*6e70*/  F2FP.SATFINITE.E4M3.F32.PACK_AB_MERGE_C R34, R8, R7, R9 ;  /* 0x000000070822723e */ /* 0x000fe40004807009 */
[----:B------:R-:W-:Y:S02]  /*6e80*/  F2FP.SATFINITE.E4M3.F32.PACK_AB_MERGE_C R35, R12, R11, R13 ;  /* 0x0000000b0c23723e */ /* 0x000fe4000480700d */
[----:B------:R-:W-:Y:S02]  /*6e90*/  F2FP.SATFINITE.E4M3.F32.PACK_AB_MERGE_C R16, R16, R15, R17 ;  /* 0x0000000f1010723e */ /* 0x000fe40004807011 */
[----:B------:R-:W-:Y:S01]  /*6ea0*/  F2FP.SATFINITE.E4M3.F32.PACK_AB_MERGE_C R17, R20, R19, R21 ;  /* 0x000000131411723e */ /* 0x000fe20004807015 */
[----:B------:R1:W-:Y:S01]  /*6eb0*/  STS.128 [R100+UR49+0x4400], R32 ;  /* 0x0044002064007988 */ /* 0x0003e20008000c31 */
[----:B------:R-:W-:Y:S02]  /*6ec0*/  F2FP.SATFINITE.E4M3.F32.PACK_AB_MERGE_C R18, R26, R25, RZ ;  /* 0x000000191a12723e */ /* 0x000fe400048070ff */
[----:B------:R-:W-:Y:S02]  /*6ed0*/  F2FP.SATFINITE.E4M3.F32.PACK_AB_MERGE_C R19, R30, R29, RZ ;  /* 0x0000001d1e13723e */ /* 0x000fe400048070ff */
[----:B------:R-:W-:Y:S02]  /*6ee0*/  F2FP.SATFINITE.E4M3.F32.PACK_AB_MERGE_C R18, R24, R23, R18 ;  /* 0x000000171812723e */ /* 0x000fe40004807012 */
[----:B------:R-:W-:Y:S02]  /*6ef0*/  F2FP.SATFINITE.E4M3.F32.PACK_AB_MERGE_C R19, R28, R27, R19 ;  /* 0x0000001b1c13723e */ /* 0x000fe40004807013 */
[----:B------:R-:W-:Y:S02]  /*6f00*/  LEA R0, R105, UR49, 0x3 ;  /* 0x0000003169007c11 */ /* 0x000fe4000f8e18ff */
[----:B------:R-:W-:Y:S01]  /*6f10*/  @P6 SHF.L.U32 R2, R104, 0x1f, RZ ;  /* 0x0000001f68026819 */ /* 0x000fe200000006ff */
[----:B------:R1:W-:Y:S01]  /*6f20*/  STS.128 [R114+0x4410], R16 ;  /* 0x0044101072007388 */ /* 0x0003e20000000c00 */
[----:B------:R-:W-:Y:S01]  /*6f30*/  @!PT LDS RZ, [RZ] ;  /* 0x00000000fffff984 */ /* 0x000fe20000000800 */
[----:B------:R-:W-:Y:S01]  /*6f40*/  @!PT LDS RZ, [RZ] ;  /* 0x00000000fffff984 */ /* 0x000fe20000000800 */
[----:B------:R-:W-:Y:S01]  /*6f50*/  @!PT LDS RZ, [RZ] ;  /* 0x00000000fffff984 */ /* 0x000fe20000000800 */
[----:B------:R-:W-:Y:S01]  /*6f60*/  @!PT LDS RZ, [RZ] ;  /* 0x00000000fffff984 */ /* 0x000fe20000000800 */
[----:B------:R2:W-:Y:S07]  /*6f70*/  MEMBAR.ALL.CTA ;  /* 0x0000000000007992 */ /* 0x0005ee0000008000 */
[----:B--2---:R-:W2:Y:S02]  /*6f80*/  FENCE.VIEW.ASYNC.S ;  /* 0x00000000000073c6 */ /* 0x004ea40000000000 */
[----:B--2---:R-:W-:Y:S06]  /*6f90*/  BAR.SYNC.DEFER_BLOCKING 0x1, 0x80 ;  /* 0x0042000000007b1d */ /* 0x004fec0000010000 */
[----:B------:R-:W-:Y:S05]  /*6fa0*/  @P0 BRA `(.L_x_116) ;  /* 0x0000000000280947 */ /* 0x000fea0003800000 */
[----:B------:R-:W-:Y:S02]  /*6fb0*/  UIADD3 UR4, UPT, UPT, UR49, 0x4400, URZ ;  /* 0x0000440031047890 */ /* 0x000fe4000fffe0ff */
[----:B------:R-:W-:Y:S01]  /*6fc0*/  UIADD3 UR6, UP0, UPT, UR52, 0x680, URZ ;  /* 0x0000068034067890 */ /* 0x000fe2000ff1e0ff */
[----:B------:R-:W-:Y:S03]  /*6fd0*/  UMOV UR43, UR36 ;  /* 0x00000024002b7c82 */ /* 0x000fe60008000000 */
[----:B------:R-:W-:Y:S01]  /*6fe0*/  MOV R109, UR4 ;  /* 0x00000004006d7c02 */ /* 0x000fe20008000f00 */
[----:B------:R-:W-:Y:S03]  /*6ff0*/  UIADD3.X UR7, UPT, UPT, URZ, UR53, URZ, UP0, !UPT ;  /* 0x00000035ff077290 */ /* 0x000fe600087fe4ff */
[----:B------:R-:W-:Y:S11]  /*7000*/  R2UR UR40, R109 ;  /* 0x000000006d2872ca */ /* 0x000ff600000e0000 */
[----:B------:R-:W-:Y:S02]  /*7010*/  @!UPT UIADD3 URZ, UPT, UPT, URZ, URZ, URZ ;  /* 0x000000fffffff290 */ /* 0x000fe4000fffe0ff */
[----:B------:R2:W-:Y:S01]  /*7020*/  UTMASTG.3D [UR40], [UR6] ;  /* 0x00000028060073b5 */ /* 0x0005e20008010000 */
[----:B------:R0:W-:Y:S01]  /*7030*/  UTMACMDFLUSH ;  /* 0x00000000000079b7 */ /* 0x0001e20000000000 */
[----:B--2---:R-:W-:Y:S04]  /*7040*/  DEPBAR.LE SB0, 0x1 ;  /* 0x000080400000791a */ /* 0x004fe80000000000 */
.L_x_116:
[----:B------:R-:W-:Y:S05]  /*7050*/  BSYNC.RECONVERGENT B0 ;  /* 0x0000000000007941 */ /* 0x000fea0003800200 */
.L_x_115:
[----:B------:R-:W-:Y:S06]  /*7060*/  BAR.SYNC.DEFER_BLOCKING 0x1, 0x80 ;  /* 0x0042000000007b1d */ /* 0x000fec0000010000 */
[----:B------:R-:W2:Y:S01]  /*7070*/  @P6 SYNCS.PHASECHK.TRANS64.TRYWAIT P0, [R0+URZ+0x140], R2 ;  /* 0x00014002000065a7 */ /* 0x000ea200080011ff */
[----:B------:R-:W-:Y:S01]  /*7080*/  BSSY B1, `(.L_x_117) ;  /* 0x0000021000017945 */ /* 0x000fe20003800000 */
[----:B--2---:R-:W-:Y:S03]  /*7090*/  @P6 SEL R115, RZ, 0x1, !P0 ;  /* 0x00000001ff736807 */ /* 0x004fe60004000000 */
[----:B------:R-:W-:Y:S05]  /*70a0*/  @!P6 BRA `(.L_x_118) ;  /* 0x000000000078e947 */ /* 0x000fea0003800000 */
[----:B------:R-:W-:Y:S01]  /*70b0*/  ISETP.NE.AND P1, PT, R116, RZ, PT ;  /* 0x000000ff7400720c */ /* 0x000fe20003f25270 */
[----:B------:R-:W-:Y:S01]  /*70c0*/  BSSY B0, `(.L_x_119) ;  /* 0x0000009000007945 */ /* 0x000fe20003800000 */
[----:B------:R-:W-:Y:S11]  /*70d0*/  ISETP.NE.AND P0, PT, R115, RZ, PT ;  /* 0x000000ff7300720c */ /* 0x000ff60003f05270 */
[----:B------:R-:W-:Y:S05]  /*70e0*/  @P1 IMAD R2, R105, 0x1000, R100 ;  /* 0x0000100069021824 */ /* 0x000fea00078e0264 */
[----:B------:R-:W-:Y:S05]  /*70f0*/  @P1 IADD3 R4, PT, PT, R2, UR49, RZ ;  /* 0x0000003102041c10 */ /* 0x000fea000fffe0ff */
[----:B------:R-:W-:Y:S01]  /*7100*/  @P1 IMAD.IADD R4, R4, 0x1, R117 ;  /* 0x0000000104041824 */ /* 0x000fe200078e0275 */
[----:B------:R-:W-:Y:S06]  /*7110*/  @P0 BRA `(.L_x_120) ;  /* 0x00000000000c0947 */ /* 0x000fec0003800000 */
[----:B------:R-:W-:Y:S04]  /*7120*/  SHF.L.U32 R3, R104, 0x1f, RZ ;  /* 0x0000001f68037819 */ /* 0x000fe800000006ff */
[----:B------:R-:W2:Y:S02]  /*7130*/  SYNCS.PHASECHK.TRANS64.TRYWAIT P0, [R0+URZ+0x140], R3 ;  /* 0x00014003000075a7 */ /* 0x000ea400080011ff */
[----:B--2---:R-:W-:Y:S05]  /*7140*/  @!P0 BRA `(.L_x_121) ;  /* 0x00000038004c8947 */ /* 0x004fea0003800000 */
.L_x_120:
[----:B------:R-:W-:Y:S05]  /*7150*/  BSYNC B0 ;  /* 0x0000000000007941 */ /* 0x000fea0003800000 */
.L_x_119:
[----:B------:R-:W-:Y:S01]  /*7160*/  ISETP.NE.AND P0, PT, R116, RZ, PT ;  /* 0x000000ff7400720c */ /* 0x000fe20003f05270 */
[----:B------:R-:W-:Y:S11]  /*7170*/  VIADD R105, R105, 0x1 ;  /* 0x0000000169697836 */ /* 0x000ff60000000000 */
[----:B------:R-:W-:Y:S01]  /*7180*/  @!UPT UIADD3 URZ, UPT, UPT, URZ, URZ, URZ ;  /* 0x000000fffffff290 */ /* 0x000fe2000fffe0ff */
[----:B------:R3:W4:Y:S04]  /*7190*/  @P0 LDS.128 R80, [R2+UR49+0x400] ;  /* 0x0004003102500984 */ /* 0x0007280008000c00 */
[----:B------:R1:W1:Y:S01]  /*71a0*/  @P0 LDS.128 R84, [R4+0x410] ;  /* 0x0004100004540984 */ /* 0x0002620000000c00 */
        /* <DEDUP_REMOVED lines=8> */
[----:B---3--:R-:W-:Y:S02]  /*7230*/  VIADD R2, R0, 0x160 ;  /* 0x0000016000027836 */ /* 0x008fe40000000000 */
[----:B--2---:R-:W-:Y:S05]  /*7240*/  IMAD.U32 R0, RZ, RZ, UR37 ;  /* 0x00000025ff007e24 */ /* 0x004fea000f8e00ff */
[----:B------:R-:W-:Y:S04]  /*7250*/  PRMT R0, R0, 0x654, R2 ;  /* 0x0000065400007816 */ /* 0x000fe80000000002 */
[----:B-----5:R2:W-:Y:S02]  /*7260*/  SYNCS.ARRIVE.TRANS64.RED.A1T0 RZ, [R0+URZ], RZ ;  /* 0x000000ff00ff79a7 */ /* 0x0205e400081004ff */
[----:B--2---:R-:W-:Y:S04]  /*7270*/  SEL R0, RZ, 0x1, P0 ;  /* 0x00000001ff007807 */ /* 0x004fe80000000000 */
[----:B-1--4-:R-:W-:Y:S02]  /*7280*/  LOP3.LUT R104, R104, R0, RZ, 0x3c, !PT ;  /* 0x0000000068687212 */ /* 0x012fe400078e3cff */
.L_x_118:
[----:B------:R-:W-:Y:S05]  /*7290*/  BSYNC B1 ;  /* 0x0000000000017941 */ /* 0x000fea0003800000 */
.L_x_117:
[----:B------:R-:W-:Y:S05]  /*72a0*/  VIADD R0, R48, 0x40 ;  /* 0x0000004030007836 */ /* 0x000fea0000000000 */
[----:B------:R-:W-:Y:S04]  /*72b0*/  SHF.R.U32.HI R0, RZ, 0x15, R0 ;  /* 0x00000015ff007819 */ /* 0x000fe80000011600 */
[----:B------:R-:W-:Y:S11]  /*72c0*/  LOP3.LUT P0, RZ, R0, 0x3, R101, 0x48, !PT ;  /* 0x0000000300ff7812 */ /* 0x000ff60007804865 */
[----:B------:R-:W-:Y:S02]  /*72d0*/  @!UPT UIADD3 URZ, UPT, UPT, URZ, URZ, URZ ;  /* 0x000000fffffff290 */ /* 0x000fe4000fffe0ff */
[----:B------:R-:W-:Y:S05]  /*72e0*/  @!P0 BRA `(.L_x_122) ;  /* 0x0000000000408947 */ /* 0x000fea0003800000 */
[----:B------:R-:W2:Y:S01]  /*72f0*/  LDCU.64 UR8, c[0x4][0x78] ;  /* 0x01000f00ff0877ac */ /* 0x000ea20008000a00 */
[----:B------:R-:W-:Y:S01]  /*7300*/  MOV R3, 0x0 ;  /* 0x0000000000037802 */ /* 0x000fe20000000f00 */
[----:B------:R-:W-:Y:S02]  /*7310*/  HFMA2 R12, -RZ, RZ, 0, 5.9604644775390625e-08 ;  /* 0x00000001ff0c7431 */ /* 0x000fe400000001ff */
[----:B------:R-:W-:Y:S02]  /*7320*/  IMAD.MOV.U32 R8, RZ, RZ, 0x192 ;  /* 0x00000192ff087424 */ /* 0x000fe400078e00ff */
[----:B------:R-:W-:Y:S01]  /*7330*/  IMAD.MOV.U32 R13, RZ, RZ, RZ ;  /* 0x000000ffff0d7224 */ /* 0x000fe200078e00ff */
[----:B------:R-:W3:Y:S01]  /*7340*/  LDCU.64 UR6, c[0x4][0x80] ;  /* 0x01001000ff0677ac */ /* 0x000ee20008000a00 */
[----:B------:R-:W4:Y:S01]  /*7350*/  LDC.64 R2, c[0x4][R3] ;  /* 0x0100000003027b82 */ /* 0x000f220000000a00 */
[----:B------:R-:W5:Y:S01]  /*7360*/  LDCU.64 UR4, c[0x4][0x18] ;  /* 0x01000300ff0477ac */ /* 0x000f620008000a00 */
[----:B--2---:R-:W-:Y:S01]  /*7370*/  MOV R5, UR9 ;  /* 0x0000000900057c02 */ /* 0x004fe20008000f00 */
[----:B------:R-:W-:Y:S01]  /*7380*/  IMAD.U32 R4, RZ, RZ, UR8 ;  /* 0x00000008ff047e24 */ /* 0x000fe2000f8e00ff */
[----:B---3--:R-:W-:Y:S01]  /*7390*/  MOV R7, UR7 ;  /* 0x0000000700077c02 */ /* 0x008fe20008000f00 */
[----:B------:R-:W-:Y:S01]  /*73a0*/  IMAD.U32 R6, RZ, RZ, UR6 ;  /* 0x00000006ff067e24 */ /* 0x000fe2000f8e00ff */
[----:B-----5:R-:W-:Y:S01]  /*73b0*/  MOV R11, UR5 ;  /* 0x00000005000b7c02 */ /* 0x020fe20008000f00 */
[----:B------:R-:W-:Y:S02]  /*73c0*/  IMAD.U32 R10, RZ, RZ, UR4 ;  /* 0x00000004ff0a7e24 */ /* 0x000fe4000f8e00ff */
[----:B------:R-:W-:Y:S07]  /*73d0*/  LEPC R20, `(.L_x_122) ;  /* 0x000000001014794e */ /* 0x000fee0000000000 */
[----:B-1--4-:R-:W-:Y:S05]  /*73e0*/  CALL.ABS.NOINC R2 ;  /* 0x0000000002007343 */ /* 0x012fea0003c00000 */
.L_x_122:
[-C--:B------:R-:W-:Y:S01]  /*73f0*/  F2FP.F16.E4M3.UNPACK_B R0, R81.reuse ;  /* 0x00000051ff00723e */ /* 0x080fe200020006ff */
[----:B------:R-:W-:Y:S05]  /*7400*/  WARPSYNC.ALL ;  /* 0x0000000000007948 */ /* 0x000fea0003800000 */
[----:B------:R-:W-:Y:S01]  /*7410*/  R2UR UR4, R48 ;  /* 0x00000000300472ca */ /* 0x000fe200000e0000 */
[--C-:B------:R-:W-:Y:S01]  /*7420*/  HADD2.F32 R54, -RZ, R0.reuse.H0_H0 ;  /* 0x20000000ff367230 */ /* 0x100fe20000004100 */
[-C--:B------:R-:W-:Y:S01]  /*7430*/  F2FP.F16.E4M3.UNPACK_B R2, R80.reuse.H1 ;  /* 0x00000050ff02723e */ /* 0x080fe200030006ff */
[----:B------:R-:W-:Y:S01]  /*7440*/  HADD2.F32 R55, -RZ, R0.H1_H1 ;  /* 0x30000000ff377230 */ /* 0x000fe20000004100 */
[----:B------:R-:W-:Y:S01]  /*7450*/  F2FP.F16.E4M3.UNPACK_B R0, R81.H1 ;  /* 0x00000051ff00723e */ /* 0x000fe200030006ff */
[----:B------:R-:W-:Y:S01]  /*7460*/  BSSY.RECONVERGENT B0, `(.L_x_123) ;  /* 0x0000095000007945 */ /* 0x000fe20003800200 */
[----:B------:R-:W-:Y:S01]  /*7470*/  F2FP.F16.E4M3.UNPACK_B R3, R80 ;  /* 0x00000050ff03723e */ /* 0x000fe200020006ff */
[----:B------:R-:W-:Y:S01]  /*7480*/  HADD2.F32 R52, -RZ, R2.H0_H0 ;  /* 0x20000002ff347230 */ /* 0x000fe20000004100 */
[----:B------:R-:W-:Y:S01]  /*7490*/  ISETP.NE.AND P0, PT, R110, RZ, PT ;  /* 0x000000ff6e00720c */ /* 0x000fe20003f05270 */
[--C-:B------:R-:W-:Y:S01]  /*74a0*/  HADD2.F32 R56, -RZ, R0.reuse.H0_H0 ;  /* 0x20000000ff387230 */ /* 0x100fe20000004100 */
[----:B------:R-:W-:Y:S01]  /*74b0*/  ISETP.NE.AND P6, PT, R118, RZ, PT ;  /* 0x000000ff7600720c */ /* 0x000fe20003fc5270 */
[----:B------:R-:W-:Y:S01]  /*74c0*/  HADD2.F32 R57, -RZ, R0.H1_H1 ;  /* 0x30000000ff397230 */ /* 0x000fe20000004100 */
[-C--:B------:R-:W-:Y:S01]  /*74d0*/  F2FP.F16.E4M3.UNPACK_B R0, R83.reuse ;  /* 0x00000053ff00723e */ /* 0x080fe200020006ff */
[----:B-1----:R-:W-:Y:S01]  /*74e0*/  LDTM.16dp32bit_t0_t15.x32 R4, tmem[UR4+0x40] ;  /* 0x00004004000479ee */ /* 0x002fe20008a80000 */
[----:B------:R-:W1:Y:S01]  /*74f0*/  LDTM.16dp32bit_t16_t31.x32 R4, tmem[UR4+0x60] ;  /* 0x00006004000479ee */ /* 0x000e620008aa0000 */
[----:B------:R-:W-:Y:S01]  /*7500*/  HADD2.F32 R53, -RZ, R2.H1_H1 ;  /* 0x30000002ff357230 */ /* 0x000fe20000004100 */
[----:B------:R-:W-:Y:S01]  /*7510*/  F2FP.F16.E4M3.UNPACK_B R2, R82.H1 ;  /* 0x00000052ff02723e */ /* 0x000fe200030006ff */
[--C-:B------:R-:W-:Y:S02]  /*7520*/  HADD2.F32 R50, -RZ, R3.reuse.H0_H0 ;  /* 0x20000003ff327230 */ /* 0x100fe40000004100 */
[--C-:B------:R-:W-:Y:S02]  /*7530*/  HADD2.F32 R62, -RZ, R0.reuse.H0_H0 ;  /* 0x20000000ff3e7230 */ /* 0x100fe40000004100 */
[----:B------:R-:W-:Y:S01]  /*7540*/  HADD2.F32 R63, -RZ, R0.H1_H1 ;  /* 0x30000000ff3f7230 */ /* 0x000fe20000004100 */
[----:B------:R-:W-:Y:S01]  /*7550*/  F2FP.F16.E4M3.UNPACK_B R0, R84.H1 ;  /* 0x00000054ff00723e */ /* 0x000fe200030006ff */
[--C-:B------:R-:W-:Y:S02]  /*7560*/  HADD2.F32 R60, -RZ, R2.reuse.H0_H0 ;  /* 0x20000002ff3c7230 */ /* 0x100fe40000004100 */
[----:B------:R-:W-:Y:S01]  /*7570*/  HADD2.F32 R61, -RZ, R2.H1_H1 ;  /* 0x30000002ff3d7230 */ /* 0x000fe20000004100 */
[----:B------:R-:W-:Y:S01]  /*7580*/  F2FP.F16.E4M3.UNPACK_B R2, R83.H1 ;  /* 0x00000053ff02723e */ /* 0x000fe200030006ff */
[----:B------:R-:W-:Y:S01]  /*7590*/  HADD2.F32 R51, -RZ, R3.H1_H1 ;  /* 0x30000003ff337230 */ /* 0x000fe20000004100 */
[----:B------:R-:W-:Y:S01]  /*75a0*/  F2FP.F16.E4M3.UNPACK_B R3, R82 ;  /* 0x00000052ff03723e */ /* 0x000fe200020006ff */
[--C-:B------:R-:W-:Y:S02]  /*75b0*/  HADD2.F32 R68, -RZ, R0.reuse.H0_H0 ;  /* 0x20000000ff447230 */ /* 0x100fe40000004100 */
[----:B------:R-:W-:Y:S01]  /*75c0*/  HADD2.F32 R69, -RZ, R0.H1_H1 ;  /* 0x30000000ff457230 */ /* 0x000fe20000004100 */
[-C--:B------:R-:W-:Y:S01]  /*75d0*/  F2FP.F16.E4M3.UNPACK_B R0, R85.reuse.H1 ;  /* 0x00000055ff00723e */ /* 0x080fe200030006ff */
[--C-:B------:R-:W-:Y:S02]  /*75e0*/  HADD2.F32 R64, -RZ, R2.reuse.H0_H0 ;  /* 0x20000002ff407230 */ /* 0x100fe40000004100 */
[----:B------:R-:W-:Y:S01]  /*75f0*/  HADD2.F32 R65, -RZ, R2.H1_H1 ;  /* 0x30000002ff417230 */ /* 0x000fe20000004100 */
[----:B------:R-:W-:Y:S01]  /*7600*/  F2FP.F16.E4M3.UNPACK_B R2, R85 ;  /* 0x00000055ff02723e */ /* 0x000fe200020006ff */
[--C-:B------:R-:W-:Y:S02]  /*7610*/  HADD2.F32 R58, -RZ, R3.reuse.H0_H0 ;  /* 0x20000003ff3a7230 */ /* 0x100fe40000004100 */
[C---:B-1----:R-:W-:Y:S01]  /*7620*/  FMUL R7, R47.reuse, R7 ;  /* 0x000000072f077220 */ /* 0x042fe20000400000 */
[----:B------:R-:W-:Y:S01]  /*7630*/  HADD2.F32 R59, -RZ, R3.H1_H1 ;  /* 0x30000003ff3b7230 */ /* 0x000fe20000004100 */
[----:B------:R-:W-:Y:S01]  /*7640*/  F2FP.F16.E4M3.UNPACK_B R3, R84 ;  /* 0x00000054ff03723e */ /* 0x000fe200020006ff */
[--C-:B------:R-:W-:Y:S02]  /*7650*/  HADD2.F32 R72, -RZ, R0.reuse.H0_H0 ;  /* 0x20000000ff487230 */ /* 0x100fe40000004100 */
[C---:B------:R-:W-:Y:S01]  /*7660*/  FMUL R11, R47.reuse, R11 ;  /* 0x0000000b2f0b7220 */ /* 0x040fe20000400000 */
[----:B------:R-:W-:Y:S01]  /*7670*/  HADD2.F32 R73, -RZ, R0.H1_H1 ;  /* 0x30000000ff497230 */ /* 0x000fe20000004100 */
[----:B------:R-:W-:Y:S01]  /*7680*/  F2FP.F16.E4M3.UNPACK_B R0, R87 ;  /* 0x00000057ff00723e */ /* 0x000fe200020006ff */
[--C-:B------:R-:W-:Y:S02]  /*7690*/  HADD2.F32 R70, -RZ, R2.reuse.H0_H0 ;  /* 0x20000002ff467230 */ /* 0x100fe40000004100 */
[C---:B------:R-:W-:Y:S01]  /*76a0*/  FMUL R15, R47.reuse, R15 ;  /* 0x0000000f2f0f7220 */ /* 0x040fe20000400000 */
[----:B------:R-:W-:Y:S01]  /*76b0*/  HADD2.F32 R71, -RZ, R2.H1_H1 ;  /* 0x30000002ff477230 */ /* 0x000fe20000004100 */
[-C--:B------:R-:W-:Y:S01]  /*76c0*/  F2FP.F16.E4M3.UNPACK_B R2, R86.reuse.H1 ;  /* 0x00000056ff02723e */ /* 0x080fe200030006ff */
[--C-:B------:R-:W-:Y:S02]  /*76d0*/  HADD2.F32 R66, -RZ, R3.reuse.H0_H0 ;  /* 0x20000003ff427230 */ /* 0x100fe40000004100 */
[----:B------:R-:W-:Y:S01]  /*76e0*/  HADD2.F32 R67, -RZ, R3.H1_H1 ;  /* 0x30000003ff437230 */ /* 0x000fe20000004100 */
[----:B------:R-:W-:Y:S01]  /*76f0*/  F2FP.F16.E4M3.UNPACK_B R3, R86 ;  /* 0x00000056ff03723e */ /* 0x000fe200020006ff */
[--C-:B------:R-:W-:Y:S02]  /*7700*/  HADD2.F32 R78, -RZ, R0.reuse.H0_H0 ;  /* 0x20000000ff4e7230 */ /* 0x100fe40000004100 */
[----:B------:R-:W-:Y:S02]  /*7710*/  HADD2.F32 R79, -RZ, R0.H1_H1 ;  /* 0x30000000ff4f7230 */ /* 0x000fe40000004100 */
[C---:B------:R-:W-:Y:S01]  /*7720*/  FMUL R0, R47.reuse, R4 ;  /* 0x000000042f007220 */ /* 0x040fe20000400000 */
[--C-:B------:R-:W-:Y:S02]  /*7730*/  HADD2.F32 R76, -RZ, R2.reuse.H0_H0 ;  /* 0x20000002ff4c7230 */ /* 0x100fe40000004100 */
[----:B------:R-:W-:Y:S01]  /*7740*/  FMUL R4, R47, R8 ;  /* 0x000000082f047220 */ /* 0x000fe20000400000 */
[----:B------:R-:W-:Y:S02]  /*7750*/  HADD2.F32 R77, -RZ, R2.H1_H1 ;  /* 0x30000002ff4d7230 */ /* 0x000fe40000004100 */
[----:B------:R-:W-:Y:S01]  /*7760*/  FFMA R0, R49, R50, R0 ;  /* 0x0000003231007223 */ /* 0x000fe20000000000 */
[--C-:B------:R-:W-:Y:S02]  /*7770*/  HADD2.F32 R74, -RZ, R3.reuse.H0_H0 ;  /* 0x20000003ff4a7230 */ /* 0x100fe40000004100 */
[C---:B------:R-:W-:Y:S01]  /*7780*/  FMUL R2, R47.reuse, R5 ;  /* 0x000000052f027220 */ /* 0x040fe20000400000 */
[----:B------:R-:W-:Y:S02]  /*7790*/  HADD2.F32 R75, -RZ, R3.H1_H1 ;  /* 0x30000003ff4b7230 */ /* 0x000fe40000004100 */
[C---:B------:R-:W-:Y:S01]  /*77a0*/  FMUL R5, R47.reuse, R9 ;  /* 0x000000092f057220 */ /* 0x040fe20000400000 */
[----:B------:R-:W-:Y:S01]  /*77b0*/  FMUL R8, R47, R12 ;  /* 0x0000000c2f087220 */ /* 0x000fe20000400000 */
[----:B------:R-:W-:Y:S01]  /*77c0*/  FFMA R2, R49, R51, R2 ;  /* 0x0000003331027223 */ /* 0x000fe20000000002 */
[C---:B------:R-:W-:Y:S01]  /*77d0*/  FMUL R9, R47.reuse, R13 ;  /* 0x0000000d2f097220 */ /* 0x040fe20000400000 */
[C---:B------:R-:W-:Y:S01]  /*77e0*/  FMUL R12, R47.reuse, R21 ;  /* 0x000000152f0c7220 */ /* 0x040fe20000400000 */
[C---:B------:R-:W-:Y:S01]  /*77f0*/  FMUL R21, R47.reuse, R30 ;  /* 0x0000001e2f157220 */ /* 0x040fe20000400000 */
[C---:B------:R-:W-:Y:S01]  /*7800*/  FMUL R13, R47.reuse, R22 ;  /* 0x000000162f0d7220 */ /* 0x040fe20000400000 */
[C---:B------:R-:W-:Y:S01]  /*7810*/  FMUL R22, R47.reuse, R31 ;  /* 0x0000001f2f167220 */ /* 0x040fe20000400000 */
        /* <DEDUP_REMOVED lines=8> */
[C---:B------:R-:W-:Y:S01]  /*78a0*/  FFMA R6, R49.reuse, R56, R6 ;  /* 0x0000003831067223 */ /* 0x040fe20000000006 */
[C---:B------:R-:W-:Y:S01]  /*78b0*/  FFMA R11, R49.reuse, R57, R11 ;  /* 0x00000039310b7223 */ /* 0x040fe2000000000b */
[C---:B------:R-:W-:Y:S01]  /*78c0*/  FFMA R8, R49.reuse, R58, R8 ;  /* 0x0000003a31087223 */ /* 0x040fe20000000008 */
[----:B------:R-:W-:Y:S01]  /*78d0*/  FFMA R9, R49, R59, R9 ;  /* 0x0000003b31097223 */ /* 0x000fe20000000009 */
[----:B------:R-:W-:Y:S01]  /*78e0*/  F2FP.SATFINITE.E4M3.F32.PACK_AB_MERGE_C R52, R7, R3, RZ ;  /* 0x000000030734723e */ /* 0x000fe200048070ff */
[----:B------:R-:W-:Y:S01]  /*78f0*/  FFMA R10, R49, R60, R10 ;  /* 0x0000003c310a7223 */ /* 0x000fe2000000000a */
[----:B------:R-:W-:Y:S01]  /*7900*/  F2FP.SATFINITE.E4M3.F32.PACK_AB_MERGE_C R53, R11, R6, RZ ;  /* 0x000000060b35723e */ /* 0x000fe200048070ff */
[----:B------:R-:W-:Y:S01]  /*7910*/  FFMA R15, R49, R61, R15 ;  /* 0x0000003d310f7223 */ /* 0x000fe2000000000f */
[C---:B------:R-:W-:Y:S01]  /*7920*/  FMUL R3, R47.reuse, R16 ;  /* 0x000000102f037220 */ /* 0x040fe20000400000 */
[C---:B------:R-:W-:Y:S01]  /*7930*/  FMUL R6, R47.reuse, R17 ;  /* 0x000000112f067220 */ /* 0x040fe20000400000 */
[----:B------:R-:W-:Y:S01]  /*7940*/  F2FP.F16.E4M3.UNPACK_B R51, R87.H1 ;  /* 0x00000057ff33723e */ /* 0x000fe200030006ff */
[----:B------:R-:W-:Y:S01]  /*7950*/  FMUL R11, R47, R20 ;  /* 0x000000142f0b7220 */ /* 0x000fe20000400000 */
[----:B------:R-:W-:Y:S01]  /*7960*/  F2FP.SATFINITE.E4M3.F32.PACK_AB_MERGE_C R54, R15, R10, RZ ;  /* 0x0000000a0f36723e */ /* 0x000fe200048070ff */
[C---:B------:R-:W-:Y:S01]  /*7970*/  FFMA R3, R49.reuse, R62, R3 ;  /* 0x0000003e31037223 */ /* 0x040fe20000000003 */
[----:B------:R-:W-:Y:S01]  /*7980*/  FFMA R6, R49, R63, R6 ;  /* 0x0000003f31067223 */ /* 0x000fe20000000006 */
[----:B------:R-:W-:Y:S01]  /*7990*/  FMUL R20, R47, R29 ;  /* 0x0000001d2f147220 */ /* 0x000fe20000400000 */
[----:B------:R-:W-:Y:S01]  /*79a0*/  F2FP.SATFINITE.E4M3.F32.PACK_AB_MERGE_C R29, R5, R4, R53 ;  /* 0x00000004051d723e */ /* 0x000fe20004807035 */
[----:B------:R-:W-:Y:S01]  /*79b0*/  FMUL R10, R47, R19 ;  /* 0x000000132f0a7220 */ /* 0x000fe20000400000 */
[----:B------:R-:W-:Y:S01]  /*79c0*/  F2FP.SATFINITE.E4M3.F32.PACK_AB_MERGE_C R30, R9, R8, R54 ;  /* 0x00000008091e723e */ /* 0x000fe20004807036 */
        /* <DEDUP_REMOVED lines=10> */
[----:B------:R-:W-:Y:S01]  /*7a70*/  FFMA R14, R49, R69, R14 ;  /* 0x00000045310e7223 */ /* 0x000fe2000000000e */
[----:B------:R-:W-:Y:S01]  /*7a80*/  FMUL R18, R47, R27 ;  /* 0x0000001b2f127220 */ /* 0x000fe20000400000 */
[C---:B------:R-:W-:Y:S01]  /*7a90*/  FFMA R15, R49.reuse, R70, R15 ;  /* 0x00000046310f7223 */ /* 0x040fe2000000000f */
[C---:B------:R-:W-:Y:S01]  /*7aa0*/  FFMA R16, R49.reuse, R71, R16 ;  /* 0x0000004731107223 */ /* 0x040fe20000000010 */
[C---:B------:R-:W-:Y:S01]  /*7ab0*/  FFMA R17, R49.reuse, R72, R17 ;  /* 0x0000004831117223 */ /* 0x040fe20000000011 */
[C---:B------:R-:W-:Y:S01]  /*7ac0*/  FFMA R18, R49.reuse, R73, R18 ;  /* 0x0000004931127223 */ /* 0x040fe20000000012 */
[----:B------:R-:W-:Y:S01]  /*7ad0*/  FFMA R19, R49, R74, R19 ;  /* 0x0000004a31137223 */ /* 0x000fe20000000013 */
[----:B------:R-:W-:Y:S01]  /*7ae0*/  FMUL R23, R47, R32 ;  /* 0x000000202f177220 */ /* 0x000fe20000400000 */
[----:B------:R-:W-:Y:S01]  /*7af0*/  FFMA R20, R49, R75, R20 ;  /* 0x0000004b31147223 */ /* 0x000fe20000000014 */
[----:B------:R-:W-:Y:S01]  /*7b00*/  FMUL R24, R47, R33 ;  /* 0x000000212f187220 */ /* 0x000fe20000400000 */
[--C-:B------:R-:W-:Y:S02]  /*7b10*/  HADD2.F32 R50, -RZ, R51.reuse.H0_H0 ;  /* 0x20000033ff327230 */ /* 0x100fe40000004100 */
[----:B------:R-:W-:Y:S01]  /*7b20*/  FFMA R21, R49, R76, R21 ;  /* 0x0000004c31157223 */ /* 0x000fe20000000015 */
[----:B------:R-:W-:Y:S02]  /*7b30*/  HADD2.F32 R51, -RZ, R51.H1_H1 ;  /* 0x30000033ff337230 */ /* 0x000fe40000004100 */
[----:B------:R-:W-:Y:S01]  /*7b40*/  FMUL R25, R47, R34 ;  /* 0x000000222f197220 */ /* 0x000fe20000400000 */
[----:B------:R-:W-:Y:S01]  /*7b50*/  FFMA R22, R49, R77, R22 ;  /* 0x0000004d31167223 */ /* 0x000fe20000000016 */
[----:B------:R-:W-:Y:S01]  /*7b60*/  FMUL R26, R47, R35 ;  /* 0x000000232f1a7220 */ /* 0x000fe20000400000 */
[----:B------:R-:W-:Y:S01]  /*7b70*/  F2FP.SATFINITE.E4M3.F32.PACK_AB_MERGE_C R7, R10, R7, RZ ;  /* 0x000000070a07723e */ /* 0x000fe200048070ff */
[C---:B------:R-:W-:Y:S01]  /*7b80*/  FFMA R23, R49.reuse, R78, R23 ;  /* 0x0000004e31177223 */ /* 0x040fe20000000017 */
[C---:B------:R-:W-:Y:S01]  /*7b90*/  FFMA R24, R49.reuse, R79, R24 ;  /* 0x0000004f31187223 */ /* 0x040fe20000000018 */
[C---:B------:R-:W-:Y:S01]  /*7ba0*/  FFMA R25, R49.reuse, R50, R25 ;  /* 0x0000003231197223 */ /* 0x040fe20000000019 */
[----:B------:R-:W-:Y:S01]  /*7bb0*/  FFMA R26, R49, R51, R26 ;  /* 0x00000033311a7223 */ /* 0x000fe2000000001a */
[----:B------:R-:W-:Y:S02]  /*7bc0*/  F2FP.SATFINITE.E4M3.F32.PACK_AB_MERGE_C R28, R2, R0, R52 ;  /* 0x00000000021c723e */ /* 0x000fe40004807034 */
[----:B------:R-:W-:Y:S02]  /*7bd0*/  F2FP.SATFINITE.E4M3.F32.PACK_AB_MERGE_C R31, R6, R3, R7 ;  /* 0x00000003061f723e */ /* 0x000fe40004807007 */
[----:B------:R-:W-:Y:S02]  /*7be0*/  F2FP.SATFINITE.E4M3.F32.PACK_AB_MERGE_C R13, R14, R13, RZ ;  /* 0x0000000d0e0d723e */ /* 0x000fe400048070ff */
[----:B------:R-:W-:Y:S01]  /*7bf0*/  F2FP.SATFINITE.E4M3.F32.PACK_AB_MERGE_C R17, R18, R17, RZ ;  /* 0x000000111211723e */ /* 0x000fe200048070ff */
[----:B------:R1:W-:Y:S01]  /*7c00*/  STS.128 [R100+UR49+0x5400], R28 ;  /* 0x0054001c64007988 */ /* 0x0003e20008000c31 */
[----:B------:R-:W-:Y:S02]  /*7c10*/  F2FP.SATFINITE.E4M3.F32.PACK_AB_MERGE_C R14, R22, R21, RZ ;  /* 0x00000015160e723e */ /* 0x000fe400048070ff */
[----:B------:R-:W-:Y:S02]  /*7c20*/  F2FP.SATFINITE.E4M3.F32.PACK_AB_MERGE_C R25, R26, R25, RZ ;  /* 0x000000191a19723e */ /* 0x000fe400048070ff */
[----:B------:R-:W-:Y:S02]  /*7c30*/  F2FP.SATFINITE.E4M3.F32.PACK_AB_MERGE_C R12, R12, R11, R13 ;  /* 0x0000000b0c0c723e */ /* 0x000fe4000480700d */
[----:B------:R-:W-:Y:S02]  /*7c40*/  F2FP.SATFINITE.E4M3.F32.PACK_AB_MERGE_C R13, R16, R15, R17 ;  /* 0x0000000f100d723e */ /* 0x000fe40004807011 */
        /* <DEDUP_REMOVED lines=13> */
[----:B------:R-:W-:Y:S02]  /*7d20*/  UIADD3 UR8, UP0, UPT, UR52, 0x680, URZ ;  /* 0x0000068034087890 */ /* 0x000fe4000ff1e0ff */
[----:B------:R-:W-:Y:S02]  /*7d30*/  UIADD3 UR5, UPT, UPT, UR41, 0x40, URZ ;  /* 0x0000004029057890 */ /* 0x000fe4000fffe0ff */
[----:B------:R-:W-:Y:S02]  /*7d40*/  UIADD3 UR4, UPT, UPT, UR49, 0x5400, URZ ;  /* 0x0000540031047890 */ /* 0x000fe4000fffe0ff */
[----:B------:R-:W-:Y:S01]  /*7d50*/  UIADD3.X UR9, UPT, UPT, URZ, UR53, URZ, UP0, !UPT ;  /* 0x00000035ff097290 */ /* 0x000fe200087fe4ff */
[----:B------:R-:W-:Y:S01]  /*7d60*/  UMOV UR6, UR42 ;  /* 0x0000002a00067c82 */ /* 0x000fe20008000000 */
[----:B------:R-:W-:Y:S07]  /*7d70*/  UMOV UR7, UR36 ;  /* 0x0000002400077c82 */ /* 0x000fee0008000000 */
[----:B------:R2:W-:Y:S01]  /*7d80*/  UTMASTG.3D [UR4], [UR8] ;  /* 0x00000004080073b5 */ /* 0x0005e20008010000 */
[----:B------:R0:W-:Y:S01]  /*7d90*/  UTMACMDFLUSH ;  /* 0x00000000000079b7 */ /* 0x0001e20000000000 */
[----:B--2---:R-:W-:Y:S04]  /*7da0*/  DEPBAR.LE SB0, 0x1 ;  /* 0x000080400000791a */ /* 0x004fe80000000000 */
.L_x_124:
[----:B------:R-:W-:Y:S05]  /*7db0*/  BSYNC.RECONVERGENT B0 ;  /* 0x0000000000007941 */ /* 0x000fea0003800200 */
.L_x_123:
        /* <DEDUP_REMOVED lines=15> */
.L_x_128:
[----:B------:R-:W-:Y:S05]  /*7eb0*/  BSYNC B0 ;  /* 0x0000000000007941 */ /* 0x000fea0003800000 */
.L_x_127:
[----:B------:R-:W-:Y:S01]  /*7ec0*/  ISETP.NE.AND P0, PT, R116, RZ, PT ;  /* 0x000000ff7400720c */ /* 0x000fe20003f05270 */
[----:B------:R-:W-:Y:S11]  /*7ed0*/  VIADD R105, R105, 0x1 ;  /* 0x0000000169697836 */ /* 0x000ff60000000000 */
[----:B------:R-:W-:Y:S01]  /*7ee0*/  @!UPT UIADD3 URZ, UPT, UPT, URZ, URZ, URZ ;  /* 0x000000fffffff290 */ /* 0x000fe2000fffe0ff */
[----:B------:R3:W4:Y:S04]  /*7ef0*/  @P0 LDS.128 R84, [R2+0x410] ;  /* 0x0004100002540984 */ /* 0x0007280000000c00 */
[----:B------:R1:W1:Y:S01]  /*7f00*/  @P0 LDS.128 R80, [R3+UR49+0x400] ;  /* 0x0004003103500984 */ /* 0x0002620008000c00 */
        /* <DEDUP_REMOVED lines=14> */
.L_x_126:
[----:B------:R-:W-:Y:S05]  /*7ff0*/  BSYNC B1 ;  /* 0x0000000000017941 */ /* 0x000fea0003800000 */
.L_x_125:
[----:B------:R-:W-:Y:S05]  /*8000*/  VIADD R0, R48, 0x80 ;  /* 0x0000008030007836 */ /* 0x000fea0000000000 */
[----:B------:R-:W-:Y:S04]  /*8010*/  SHF.R.U32.HI R0, RZ, 0x15, R0 ;  /* 0x00000015ff007819 */ /* 0x000fe80000011600 */
[----:B------:R-:W-:Y:S11]  /*8020*/  LOP3.LUT P0, RZ, R0, 0x3, R101, 0x48, !PT ;  /* 0x0000000300ff7812 */ /* 0x000ff60007804865 */
[----:B------:R-:W-:Y:S02]  /*8030*/  @!UPT UIADD3 URZ, UPT, UPT, URZ, URZ, URZ ;  /* 0x000000fffffff290 */ /* 0x000fe4000fffe0ff */
[----:B------:R-:W-:Y:S05]  /*8040*/  @!P0 BRA `(.L_x_130) ;  /* 0x0000000000408947 */ /* 0x000fea0003800000 */
[----:B------:R-:W2:Y:S01]  /*8050*/  LDCU.64 UR8, c[0x4][0x78] ;  /* 0x01000f00ff0877ac */ /* 0x000ea20008000a00 */
[----:B------:R-:W-:Y:S01]  /*8060*/  MOV R3, 0x0 ;  /* 0x0000000000037802 */ /* 0x000fe20000000f00 */
[----:B-1----:R-:W-:Y:S02]  /*8070*/  HFMA2 R12, -RZ, RZ, 0, 5.9604644775390625e-08 ;  /* 0x00000001ff0c7431 */ /* 0x002fe400000001ff */
[----:B------:R-:W-:Y:S02]  /*8080*/  IMAD.MOV.U32 R8, RZ, RZ, 0x192 ;  /* 0x00000192ff087424 */ /* 0x000fe400078e00ff */
[----:B------:R-:W-:Y:S01]  /*8090*/  IMAD.MOV.U32 R13, RZ, RZ, RZ ;  /* 0x000000ffff0d7224 */ /* 0x000fe200078e00ff */
[----:B------:R-:W1:Y:S01]  /*80a0*/  LDCU.64 UR6, c[0x4][0x80] ;  /* 0x01001000ff0677ac */ /* 0x000e620008000a00 */
[----:B------:R-:W3:Y:S01]  /*80b0*/  LDC.64 R2, c[0x4][R3] ;  /* 0x0100000003027b82 */ /* 0x000ee20000000a00 */
[----:B------:R-:W4:Y:S01]  /*80c0*/  LDCU.64 UR4, c[0x4][0x18] ;  /* 0x01000300ff0477ac */ /* 0x000f220008000a00 */
[----:B--2---:R-:W-:Y:S01]  /*80d0*/  MOV R5, UR9 ;  /* 0x0000000900057c02 */ /* 0x004fe20008000f00 */
[----:B------:R-:W-:Y:S01]  /*80e0*/  IMAD.U32 R4, RZ, RZ, UR8 ;  /* 0x00000008ff047e24 */ /* 0x000fe2000f8e00ff */
[----:B-1----:R-:W-:Y:S01]  /*80f0*/  MOV R7, UR7 ;  /* 0x0000000700077c02 */ /* 0x002fe20008000f00 */
[----:B------:R-:W-:Y:S01]  /*8100*/  IMAD.U32 R6, RZ, RZ, UR6 ;  /* 0x00000006ff067e24 */ /* 0x000fe2000f8e00ff */
[----:B----4-:R-:W-:Y:S01]  /*8110*/  MOV R11, UR5 ;  /* 0x00000005000b7c02 */ /* 0x010fe20008000f00 */
[----:B------:R-:W-:Y:S02]  /*8120*/  IMAD.U32 R10, RZ, RZ, UR4 ;  /* 0x00000004ff0a7e24 */ /* 0x000fe4000f8e00ff */
[----:B------:R-:W-:Y:S07]  /*8130*/  LEPC R20, `(.L_x_130) ;  /* 0x000000001014794e */ /* 0x000fee0000000000 */
[----:B---3--:R-:W-:Y:S05]  /*8140*/  CALL.ABS.NOINC R2 ;  /* 0x0000000002007343 */ /* 0x008fea0003c00000 */
.L_x_130:
        /* <DEDUP_REMOVED lines=148> */
[----:B------:R-:W-:Y:S02]  /*8a90*/  UIADD3 UR8, UP0, UPT, UR52, 0x680, URZ ;  /* 0x0000068034087890 */ /* 0x000fe4000ff1e0ff */
[----:B------:R-:W-:Y:S02]  /*8aa0*/  UIADD3 UR5, UPT, UPT, UR41, 0x80, URZ ;  /* 0x0000008029057890 */ /* 0x000fe4000fffe0ff */
[----:B------:R-:W-:Y:S01]  /*8ab0*/  MOV R109, UR10 ;  /* 0x0000000a006d7c02 */ /* 0x000fe20008000f00 */
[----:B------:R-:W-:Y:S01]  /*8ac0*/  UIADD3.X UR9, UPT, UPT, URZ, UR53, URZ, UP0, !UPT ;  /* 0x00000035ff097290 */ /* 0x000fe200087fe4ff */
[----:B------:R-:W-:Y:S02]  /*8ad0*/  UMOV UR6, UR42 ;  /* 0x0000002a00067c82 */ /* 0x000fe40008000000 */
[----:B------:R-:W-:Y:S01]  /*8ae0*/  R2UR UR4, R109 ;  /* 0x000000006d0472ca */ /* 0x000fe200000e0000 */
[----:B------:R-:W-:Y:S11]  /*8af0*/  UMOV UR7, UR36 ;  /* 0x0000002400077c82 */ /* 0x000ff60008000000 */
[----:B------:R-:W-:Y:S01]  /*8b00*/  @!UPT UIADD3 URZ, UPT, UPT, URZ, URZ, URZ ;  /* 0x000000fffffff290 */ /* 0x000fe2000fffe0ff */
[----:B------:R2:W-:Y:S01]  /*8b10*/  UTMASTG.3D [UR4], [UR8] ;  /* 0x00000004080073b5 */ /* 0x0005e20008010000 */
[----:B------:R0:W-:Y:S01]  /*8b20*/  UTMACMDFLUSH ;  /* 0x00000000000079b7 */ /* 0x0001e20000000000 */
[----:B--2---:R-:W-:Y:S04]  /*8b30*/  DEPBAR.LE SB0, 0x1 ;  /* 0x000080400000791a */ /* 0x004fe80000000000 */
.L_x_132:
[----:B------:R-:W-:Y:S05]  /*8b40*/  BSYNC.RECONVERGENT B0 ;  /* 0x0000000000007941 */ /* 0x000fea0003800200 */
.L_x_131:
        /* <DEDUP_REMOVED lines=15> */
.L_x_136:
[----:B------:R-:W-:Y:S05]  /*8c40*/  BSYNC B0 ;  /* 0x0000000000007941 */ /* 0x000fea0003800000 */
.L_x_135:
        /* <DEDUP_REMOVED lines=19> */
.L_x_134:
[----:B------:R-:W-:Y:S05]  /*8d80*/  BSYNC B1 ;  /* 0x0000000000017941 */ /* 0x000fea0003800000 */
.L_x_133:
        /* <DEDUP_REMOVED lines=21> */
.L_x_138:
[----:B------:R-:W-:Y:S01]  /*8ee0*/  ISETP.NE.AND P0, PT, R110, RZ, PT ;  /* 0x000000ff6e00720c */ /* 0x000fe20003f05270 */
[----:B------:R-:W-:Y:S05]  /*8ef0*/  WARPSYNC.ALL ;  /* 0x0000000000007948 */ /* 0x000fea0003800000 */
[----:B------:R-:W-:Y:S01]  /*8f00*/  R2UR UR4, R48 ;  /* 0x00000000300472ca */ /* 0x000fe200000e0000 */
[----:B------:R-:W-:Y:S01]  /*8f10*/  BSSY.RECONVERGENT B0, `(.L_x_139) ;  /* 0x000009c000007945 */ /* 0x000fe20003800200 */
[-C--:B------:R-:W-:Y:S02]  /*8f20*/  F2FP.F16.E4M3.UNPACK_B R2, R80.reuse ;  /* 0x00000050ff02723e */ /* 0x080fe400020006ff */
[----:B------:R-:W-:Y:S02]  /*8f30*/  F2FP.F16.E4M3.UNPACK_B R80, R80.H1 ;  /* 0x00000050ff50723e */ /* 0x000fe400030006ff */
[-C--:B------:R-:W-:Y:S01]  /*8f40*/  F2FP.F16.E4M3.UNPACK_B R51, R81.reuse ;  /* 0x00000051ff33723e */ /* 0x080fe200020006ff */
[--C-:B------:R-:W-:Y:S01]  /*8f50*/  HADD2.F32 R0, -RZ, R2.reuse.H0_H0 ;  /* 0x20000002ff007230 */ /* 0x100fe20000004100 */
[----:B------:R-:W-:Y:S01]  /*8f60*/  F2FP.F16.E4M3.UNPACK_B R81, R81.H1 ;  /* 0x00000051ff51723e */ /* 0x000fe200030006ff */
[----:B------:R-:W-:Y:S01]  /*8f70*/  HADD2.F32 R2, -RZ, R2.H1_H1 ;  /* 0x30000002ff027230 */ /* 0x000fe20000004100 */
[-C--:B------:R-:W-:Y:S01]  /*8f80*/  F2FP.F16.E4M3.UNPACK_B R55, R82.reuse ;  /* 0x00000052ff37723e */ /* 0x080fe200020006ff */
[--C-:B------:R-:W-:Y:S01]  /*8f90*/  HADD2.F32 R3, -RZ, R80.reuse.H0_H0 ;  /* 0x20000050ff037230 */ /* 0x100fe20000004100 */
[----:B------:R-:W-:Y:S01]  /*8fa0*/  F2FP.F16.E4M3.UNPACK_B R82, R82.H1 ;  /* 0x00000052ff52723e */ /* 0x000fe200030006ff */
[----:B-1----:R-:W-:Y:S01]  /*8fb0*/  LDTM.16dp32bit_t0_t15.x32 R4, tmem[UR4+0xc0] ;  /* 0x0000c004000479ee */ /* 0x002fe20008a80000 */
[----:B------:R-:W1:Y:S01]  /*8fc0*/  LDTM.16dp32bit_t16_t31.x32 R4, tmem[UR4+0xe0] ;  /* 0x0000e004000479ee */ /* 0x000e620008aa0000 */
[----:B------:R-:W-:Y:S01]  /*8fd0*/  NOP ;  /* 0x0000000000007918 */ /* 0x000fe20000000000 */
[--C-:B------:R-:W-:Y:S01]  /*8fe0*/  HADD2.F32 R50, -RZ, R51.reuse.H0_H0 ;  /* 0x20000033ff327230 */ /* 0x100fe20000004100 */
[----:B------:R-:W-:Y:S01]  /*8ff0*/  R2UR UR5, R113 ;  /* 0x00000000710572ca */ /* 0x000fe200000e0000 */
[----:B------:R-:W-:Y:S01]  /*9000*/  HADD2.F32 R51, -RZ, R51.H1_H1 ;  /* 0x30000033ff337230 */ /* 0x000fe20000004100 */
[----:B------:R-:W-:Y:S01]  /*9010*/  F2FP.F16.E4M3.UNPACK_B R59, R83 ;  /* 0x00000053ff3b723e */ /* 0x000fe200020006ff */
[--C-:B------:R-:W-:Y:S01]  /*9020*/  HADD2.F32 R54, -RZ, R55.reuse.H0_H0 ;  /* 0x20000037ff367230 */ /* 0x100fe20000004100 */
[----:B------:R-:W-:Y:S01]  /*9030*/  F2FP.F16.E4M3.UNPACK_B R63, R84 ;  /* 0x00000054ff3f723e */ /* 0x000fe200020006ff */
[----:B------:R-:W-:Y:S01]  /*9040*/  HADD2.F32 R55, -RZ, R55.H1_H1 ;  /* 0x30000037ff377230 */ /* 0x000fe20000004100 */
[----:B------:R-:W-:Y:S01]  /*9050*/  F2FP.F16.E4M3.UNPACK_B R67, R85 ;  /* 0x00000055ff43723e */ /* 0x000fe200020006ff */
[--C-:B------:R-:W-:Y:S01]  /*9060*/  HADD2.F32 R58, -RZ, R59.reuse.H0_H0 ;  /* 0x2000003bff3a7230 */ /* 0x100fe20000004100 */
[----:B------:R-:W-:Y:S01]  /*9070*/  F2FP.F16.E4M3.UNPACK_B R71, R86 ;  /* 0x00000056ff47723e */ /* 0x000fe200020006ff */
[----:B------:R-:W-:Y:S01]  /*9080*/  HADD2.F32 R59, -RZ, R59.H1_H1 ;  /* 0x3000003bff3b7230 */ /* 0x000fe20000004100 */
[----:B------:R-:W-:Y:S01]  /*9090*/  F2FP.F16.E4M3.UNPACK_B R74, R87 ;  /* 0x00000057ff4a723e */ /* 0x000fe200020006ff */
[--C-:B------:R-:W-:Y:S01]  /*90a0*/  HADD2.F32 R62, -RZ, R63.reuse.H0_H0 ;  /* 0x2000003fff3e7230 */ /* 0x100fe20000004100 */
[----:B------:R-:W-:Y:S01]  /*90b0*/  F2FP.F16.E4M3.UNPACK_B R83, R83.H1 ;  /* 0x00000053ff53723e */ /* 0x000fe200030006ff */
[----:B------:R-:W-:Y:S01]  /*90c0*/  UIADD3 UR5, UPT, UPT, UR5, 0x1d0, URZ ;  /* 0x000001d005057890 */ /* 0x000fe2000fffe0ff */
[----:B------:R-:W-:Y:S01]  /*90d0*/  HADD2.F32 R63, -RZ, R63.H1_H1 ;  /* 0x3000003fff3f7230 */ /* 0x000fe20000004100 */
[----:B------:R-:W-:Y:S01]  /*90e0*/  F2FP.F16.E4M3.UNPACK_B R84, R84.H1 ;  /* 0x00000054ff54723e */ /* 0x000fe200030006ff */
[--C-:B------:R-:W-:Y:S01]  /*90f0*/  HADD2.F32 R66, -RZ, R67.reuse.H0_H0 ;  /* 0x20000043ff427230 */ /* 0x100fe20000004100 */
[----:B------:R-:W-:Y:S01]  /*9100*/  UPRMT UR5, UR37, 0x654, UR5 ;  /* 0x0000065425057896 */ /* 0x000fe20008000005 */
[----:B------:R-:W-:Y:S01]  /*9110*/  HADD2.F32 R67, -RZ, R67.H1_H1 ;  /* 0x30000043ff437230 */ /* 0x000fe20000004100 */
[----:B------:R-:W-:Y:S01]  /*9120*/  F2FP.F16.E4M3.UNPACK_B R85, R85.H1 ;  /* 0x00000055ff55723e */ /* 0x000fe200030006ff */
[--C-:B------:R-:W-:Y:S02]  /*9130*/  HADD2.F32 R70, -RZ, R71.reuse.H0_H0 ;  /* 0x20000047ff467230 */ /* 0x100fe40000004100 */
[C---:B-1----:R-:W-:Y:S01]  /*9140*/  FMUL R4, R47.reuse, R4 ;  /* 0x000000042f047220 */ /* 0x042fe20000400000 */
[C---:B------:R-:W-:Y:S01]  /*9150*/  FMUL R5, R47.reuse, R5 ;  /* 0x000000052f057220 */ /* 0x040fe20000400000 */
[C---:B------:R-:W-:Y:S01]  /*9160*/  FMUL R8, R47.reuse, R8 ;  /* 0x000000082f087220 */ /* 0x040fe20000400000 */
[----:B------:R-:W-:Y:S01]  /*9170*/  FMUL R9, R47, R9 ;  /* 0x000000092f097220 */ /* 0x000fe20000400000 */
[C---:B------:R-:W-:Y:S01]  /*9180*/  FFMA R4, R49.reuse, R0, R4 ;  /* 0x0000000031047223 */ /* 0x040fe20000000004 */
[----:B------:R-:W-:Y:S01]  /*9190*/  SYNCS.ARRIVE.TRANS64.RED.A1T0 RZ, [UR5], RZ ;  /* 0x000000ffffff79a7 */ /* 0x000fe20008100405 */
        /* <DEDUP_REMOVED lines=8> */
[----:B------:R-:W-:Y:S02]  /*9220*/  HADD2.F32 R71, -RZ, R71.H1_H1 ;  /* 0x30000047ff477230 */ /* 0x000fe40000004100 */
[C---:B------:R-:W-:Y:S01]  /*9230*/  FMUL R25, R47.reuse, R30 ;  /* 0x0000001e2f197220 */ /* 0x040fe20000400000 */
[C---:B------:R-:W-:Y:S01]  /*9240*/  FMUL R30, R47.reuse, R35 ;  /* 0x000000232f1e7220 */ /* 0x040fe20000400000 */
[----:B------:R-:W-:Y:S02]  /*9250*/  HADD2.F32 R48, -RZ, R80.H1_H1 ;  /* 0x30000050ff307230 */ /* 0x000fe40000004100 */
[C---:B------:R-:W-:Y:S01]  /*9260*/  FMUL R6, R47.reuse, R6 ;  /* 0x000000062f067220 */ /* 0x040fe20000400000 */
[C---:B------:R-:W-:Y:S01]  /*9270*/  FMUL R7, R47.reuse, R7 ;  /* 0x000000072f077220 */ /* 0x040fe20000400000 */
[--C-:B------:R-:W-:Y:S02]  /*9280*/  HADD2.F32 R52, -RZ, R81.reuse.H0_H0 ;  /* 0x20000051ff347230 */ /* 0x100fe40000004100 */
[----:B------:R-:W-:Y:S01]  /*9290*/  FMUL R10, R47, R10 ;  /* 0x0000000a2f0a7220 */ /* 0x000fe20000400000 */
[C---:B------:R-:W-:Y:S01]  /*92a0*/  FFMA R6, R49.reuse, R3, R6 ;  /* 0x0000000331067223 */ /* 0x040fe20000000006 */
[----:B------:R-:W-:Y:S02]  /*92b0*/  HADD2.F32 R53, -RZ, R81.H1_H1 ;  /* 0x30000051ff357230 */ /* 0x000fe40000004100 */
[C---:B------:R-:W-:Y:S01]  /*92c0*/  FFMA R7, R49.reuse, R48, R7 ;  /* 0x0000003031077223 */ /* 0x040fe20000000007 */
[C---:B------:R-:W-:Y:S01]  /*92d0*/  FFMA R8, R49.reuse, R50, R8 ;  /* 0x0000003231087223 */ /* 0x040fe20000000008 */
[C---:B------:R-:W-:Y:S01]  /*92e0*/  FFMA R9, R49.reuse, R51, R9 ;  /* 0x0000003331097223 */ /* 0x040fe20000000009 */
[----:B------:R-:W-:Y:S01]  /*92f0*/  FFMA R10, R49, R52, R10 ;  /* 0x00000034310a7223 */ /* 0x000fe2000000000a */
[--C-:B------:R-:W-:Y:S01]  /*9300*/  HADD2.F32 R48, -RZ, R74.reuse.H0_H0 ;  /* 0x2000004aff307230 */ /* 0x100fe20000004100 */
[----:B------:R-:W-:Y:S01]  /*9310*/  F2FP.SATFINITE.E4M3.F32.PACK_AB_MERGE_C R77, R7, R6, RZ ;  /* 0x00000006074d723e */ /* 0x000fe200048070ff */
[C---:B------:R-:W-:Y:S01]  /*9320*/  FMUL R7, R47.reuse, R24 ;  /* 0x000000182f077220 */ /* 0x040fe20000400000 */
[C---:B------:R-:W-:Y:S01]  /*9330*/  FMUL R24, R47.reuse, R29 ;  /* 0x0000001d2f187220 */ /* 0x040fe20000400000 */
[C---:B------:R-:W-:Y:S01]  /*9340*/  FMUL R29, R47.reuse, R34 ;  /* 0x000000222f1d7220 */ /* 0x040fe20000400000 */
[----:B------:R-:W-:Y:S02]  /*9350*/  HADD2.F32 R74, -RZ, R74.H1_H1 ;  /* 0x3000004aff4a7230 */ /* 0x000fe40000004100 */
[C---:B------:R-:W-:Y:S01]  /*9360*/  FMUL R11, R47.reuse, R11 ;  /* 0x0000000b2f0b7220 */ /* 0x040fe20000400000 */
[--C-:B------:R-:W-:Y:S02]  /*9370*/  HADD2.F32 R56, -RZ, R82.reuse.H0_H0 ;  /* 0x20000052ff387230 */ /* 0x100fe40000004100 */
[----:B------:R-:W-:Y:S01]  /*9380*/  FMUL R14, R47, R14 ;  /* 0x0000000e2f0e7220 */ /* 0x000fe20000400000 */
[----:B------:R-:W-:Y:S02]  /*9390*/  HADD2.F32 R57, -RZ, R82.H1_H1 ;  /* 0x30000052ff397230 */ /* 0x000fe40000004100 */
[C---:B------:R-:W-:Y:S01]  /*93a0*/  FFMA R11, R49.reuse, R53, R11 ;  /* 0x00000035310b7223 */ /* 0x040fe2000000000b */
[----:B------:R-:W-:Y:S01]  /*93b0*/  F2FP.F16.E4M3.UNPACK_B R86, R86.H1 ;  /* 0x00000056ff56723e */ /* 0x000fe200030006ff */
[C---:B------:R-:W-:Y:S01]  /*93c0*/  FFMA R12, R49.reuse, R54, R12 ;  /* 0x00000036310c7223 */ /* 0x040fe2000000000c */
[C---:B------:R-:W-:Y:S01]  /*93d0*/  FFMA R13, R49.reuse, R55, R13 ;  /* 0x00000037310d7223 */ /* 0x040fe2000000000d */
[----:B------:R-:W-:Y:S01]  /*93e0*/  F2FP.F16.E4M3.UNPACK_B R87, R87.H1 ;  /* 0x00000057ff57723e */ /* 0x000fe200030006ff */
[----:B------:R-:W-:Y:S01]  /*93f0*/  FFMA R14, R49, R56, R14 ;  /* 0x00000038310e7223 */ /* 0x000fe2000000000e */
[----:B------:R-:W-:Y:S01]  /*9400*/  F2FP.SATFINITE.E4M3.F32.PACK_AB_MERGE_C R10, R11, R10, RZ ;  /* 0x0000000a0b0a723e */ /* 0x000fe200048070ff */
[C---:B------:R-:W-:Y:S01]  /*9410*/  FMUL R15, R47.reuse, R15 ;  /* 0x0000000f2f0f7220 */ /* 0x040fe20000400000 */
[--C-:B------:R-:W-:Y:S02]  /*9420*/  HADD2.F32 R60, -RZ, R83.reuse.H0_H0 ;  /* 0x20000053ff3c7230 */ /* 0x100fe40000004100 */
[----:B------:R-:W-:Y:S01]  /*9430*/  FMUL R18, R47, R18 ;  /* 0x000000122f127220 */ /* 0x000fe20000400000 */
[----:B------:R-:W-:Y:S02]  /*9440*/  HADD2.F32 R61, -RZ, R83.H1_H1 ;  /* 0x30000053ff3d7230 */ /* 0x000fe40000004100 */
[----:B------:R-:W-:Y:S01]  /*9450*/  FFMA R15, R49, R57, R15 ;  /* 0x00000039310f7223 */ /* 0x000fe2000000000f */
[----:B------:R-:W-:Y:S01]  /*9460*/  IADD3 R45, PT, PT, R45, 0x1, RZ ;  /* 0x000000012d2d7810 */ /* 0x000fe20007ffe0ff */
[C---:B------:R-:W-:Y:S01]  /*9470*/  FFMA R16, R49.reuse, R58, R16 ;  /* 0x0000003a31107223 */ /* 0x040fe20000000010 */
        /* <DEDUP_REMOVED lines=8> */
[C---:B------:R-:W-:Y:S01]  /*9500*/  FFMA R0, R49.reuse, R62, R0 ;  /* 0x0000003e31007223 */ /* 0x040fe20000000000 */
[C---:B------:R-:W-:Y:S01]  /*9510*/  FFMA R2, R49.reuse, R63, R2 ;  /* 0x0000003f31027223 */ /* 0x040fe20000000002 */
[--C-:B------:R-:W-:Y:S02]  /*9520*/  HADD2.F32 R68, -RZ, R85.reuse.H0_H0 ;  /* 0x20000055ff447230 */ /* 0x100fe40000004100 */
[----:B------:R-:W-:Y:S01]  /*9530*/  FFMA R3, R49, R64, R3 ;  /* 0x0000004031037223 */ /* 0x000fe20000000003 */
[----:B------:R-:W-:Y:S02]  /*9540*/  HADD2.F32 R69, -RZ, R85.H1_H1 ;  /* 0x30000055ff457230 */ /* 0x000fe40000004100 */
[C---:B------:R-:W-:Y:S01]  /*9550*/  FMUL R21, R47.reuse, R26 ;  /* 0x0000001a2f157220 */ /* 0x040fe20000400000 */
[----:B------:R-:W-:Y:S01]  /*9560*/  FMUL R22, R47, R27 ;  /* 0x0000001b2f167220 */ /* 0x000fe20000400000 */
[C---:B------:R-:W-:Y:S01]  /*9570*/  FFMA R6, R49.reuse, R65, R6 ;  /* 0x0000004131067223 */ /* 0x040fe20000000006 */
[----:B------:R-:W-:Y:S01]  /*9580*/  FFMA R7, R49, R66, R7 ;  /* 0x0000004231077223 */ /* 0x000fe20000000007 */
[----:B------:R-:W-:Y:S01]  /*9590*/  FMUL R23, R47, R28 ;  /* 0x0000001c2f177220 */ /* 0x000fe20000400000 */
[C---:B------:R-:W-:Y:S01]  /*95a0*/  FFMA R20, R49.reuse, R67, R20 ;  /* 0x0000004331147223 */ /* 0x040fe20000000014 */
[--C-:B------:R-:W-:Y:S02]  /*95b0*/  HADD2.F32 R72, -RZ, R86.reuse.H0_H0 ;  /* 0x20000056ff487230 */ /* 0x100fe40000004100 */
[C---:B------:R-:W-:Y:S01]  /*95c0*/  FFMA R21, R49.reuse, R68, R21 ;  /* 0x0000004431157223 */ /* 0x040fe20000000015 */
[----:B------:R-:W-:Y:S02]  /*95d0*/  HADD2.F32 R73, -RZ, R86.H1_H1 ;  /* 0x30000056ff497230 */ /* 0x000fe40000004100 */
[----:B------:R-:W-:Y:S01]  /*95e0*/  FFMA R22, R49, R69, R22 ;  /* 0x0000004531167223 */ /* 0x000fe20000000016 */
[C---:B------:R-:W-:Y:S01]  /*95f0*/  FMUL R26, R47.reuse, R31 ;  /* 0x0000001f2f1a7220 */ /* 0x040fe20000400000 */
[----:B------:R-:W-:Y:S01]  /*9600*/  FMUL R27, R47, R32 ;  /* 0x000000202f1b7220 */ /* 0x000fe20000400000 */
[----:B------:R-:W-:Y:S01]  /*9610*/  FFMA R23, R49, R70, R23 ;  /* 0x0000004631177223 */ /* 0x000fe20000000017 */
[----:B------:R-:W-:Y:S01]  /*9620*/  FMUL R28, R47, R33 ;  /* 0x000000212f1c7220 */ /* 0x000fe20000400000 */
[C---:B------:R-:W-:Y:S01]  /*9630*/  FFMA R24, R49.reuse, R71, R24 ;  /* 0x0000004731187223 */ /* 0x040fe20000000018 */
[--C-:B------:R-:W-:Y:S02]  /*9640*/  HADD2.F32 R75, -RZ, R87.reuse.H0_H0 ;  /* 0x20000057ff4b7230 */ /* 0x100fe40000004100 */
[C---:B------:R-:W-:Y:S01]  /*9650*/  FFMA R25, R49.reuse, R72, R25 ;  /* 0x0000004831197223 */ /* 0x040fe20000000019 */
[----:B------:R-:W-:Y:S02]  /*9660*/  HADD2.F32 R76, -RZ, R87.H1_H1 ;  /* 0x30000057ff4c7230 */ /* 0x000fe40000004100 */
[----:B------:R-:W-:Y:S01]  /*9670*/  FFMA R26, R49, R73, R26 ;  /* 0x00000049311a7223 */ /* 0x000fe2000000001a */
[----:B------:R-:W-:Y:S01]  /*9680*/  F2FP.SATFINITE.E4M3.F32.PACK_AB_MERGE_C R14, R15, R14, RZ ;  /* 0x0000000e0f0e723e */ /* 0x000fe200048070ff */
[----:B------:R-:W-:Y:S01]  /*9690*/  FFMA R27, R49, R48, R27 ;  /* 0x00000030311b7223 */ /* 0x000fe2000000001b */
[----:B------:R-:W-:Y:S01]  /*96a0*/  F2FP.SATFINITE.E4M3.F32.PACK_AB_MERGE_C R18, R19, R18, RZ ;  /* 0x000000121312723e */ /* 0x000fe200048070ff */
[C---:B------:R-:W-:Y:S01]  /*96b0*/  FFMA R28, R49.reuse, R74, R28 ;  /* 0x0000004a311c7223 */ /* 0x040fe2000000001c */
[C---:B------:R-:W-:Y:S01]  /*96c0*/  FFMA R29, R49.reuse, R75, R29 ;  /* 0x0000004b311d7223 */ /* 0x040fe2000000001d */
[----:B------:R-:W-:Y:S01]  /*96d0*/  FFMA R30, R49, R76, R30 ;  /* 0x0000004c311e7223 */ /* 0x000fe2000000001e */
[----:B------:R-:W-:Y:S02]  /*96e0*/  F2FP.SATFINITE.E4M3.F32.PACK_AB_MERGE_C R32, R5, R4, R77 ;  /* 0x000000040520723e */ /* 0x000fe4000480704d */
[----:B------:R-:W-:Y:S02]  /*96f0*/  F2FP.SATFINITE.E4M3.F32.PACK_AB_MERGE_C R33, R9, R8, R10 ;  /* 0x000000080921723e */ /* 0x000fe4000480700a */
        /* <DEDUP_REMOVED lines=10> */
[----:B------:R-:W-:Y:S05]  /*97a0*/  F2FP.SATFINITE.E4M3.F32.PACK_AB_MERGE_C R7, R28, R27, R29 ;  /* 0x0000001b1c07723e */ /* 0x000fea000480701d */
        /* <DEDUP_REMOVED lines=18> */
.L_x_140:
[----:B------:R-:W-:Y:S05]  /*98d0*/  BSYNC.RECONVERGENT B0 ;  /* 0x0000000000007941 */ /* 0x000fea0003800200 */
.L_x_139:
[----:B------:R-:W-:Y:S01]  /*98e0*/  BAR.SYNC.DEFER_BLOCKING 0x1, 0x80 ;  /* 0x0042000000007b1d */ /* 0x000fe20000010000 */
[----:B------:R-:W-:Y:S01]  /*98f0*/  ISETP.NE.AND P2, PT, R111, RZ, PT ;  /* 0x000000ff6f00720c */ /* 0x000fe20003f45270 */
[----:B------:R-:W-:Y:S01]  /*9900*/  IMAD.IADD R14, R43, 0x1, R94 ;  /* 0x000000012b0e7824 */ /* 0x000fe200078e025e */
[----:B------:R-:W-:Y:S01]  /*9910*/  ISETP.NE.AND P0, PT, R112, 0x2, PT ;  /* 0x000000027000780c */ /* 0x000fe20003f05270 */
[----:B------:R-:W-:Y:S01]  /*9920*/  IMAD.IADD R15, R44, 0x1, R95 ;  /* 0x000000012c0f7824 */ /* 0x000fe200078e025f */
[----:B------:R-:W-:Y:S02]  /*9930*/  ISETP.NE.AND P1, PT, R45, 0x4, PT ;  /* 0x000000042d00780c */ /* 0x000fe40003f25270 */
[----:B------:R-:W-:Y:S02]  /*9940*/  SEL R2, RZ, 0x1, P0 ;  /* 0x00000001ff027807 */ /* 0x000fe40000000000 */
[----:B------:R-:W-:Y:S02]  /*9950*/  SEL R0, RZ, 0x1, P1 ;  /* 0x00000001ff007807 */ /* 0x000fe40000800000 */
[----:B------:R-:W-:Y:S02]  /*9960*/  LOP3.LUT R106, R106, R2, RZ, 0x3c, !PT ;  /* 0x000000026a6a7212 */ /* 0x000fe400078e3cff */
[----:B------:R-:W-:Y:S02]  /*9970*/  LOP3.LUT R107, R107, R0, RZ, 0x3c, !PT ;  /* 0x000000006b6b7212 */ /* 0x000fe400078e3cff */
[----:B------:R-:W-:Y:S02]  /*9980*/  @P2 R2UR UR36, R103 ;  /* 0x00000000672422ca */ /* 0x000fe400000e0000 */
[----:B------:R-:W-:Y:S02]  /*9990*/  SEL R112, R112, RZ, P0 ;  /* 0x000000ff70707207 */ /* 0x000fe40000000000 */
[----:B------:R-:W-:Y:S01]  /*99a0*/  SEL R45, R45, RZ, P1 ;  /* 0x000000ff2d2d7207 */ /* 0x000fe20000800000 */
[----:B------:R-:W-:Y:S10]  /*99b0*/  @P2 BRA `(.L_x_141) ;  /* 0xffffffbc00382947 */ /* 0x000ff4000383ffff */
[----:B------:R-:W-:Y:S05]  /*99c0*/  EXIT ;  /* 0x000000000000794d */ /* 0x000fea0003800000 */
.L_x_20:
[----:B--2---:R2:W1:Y:S02]  /*99d0*/  SYNCS.PHASECHK.TRANS64.TRYWAIT P0, [R2+URZ+0x200], R3 ;  /* 0x00020003020075a7 */ /* 0x00446400080011ff */
[----:B-1----:R-:W-:Y:S05]  /*99e0*/  @!P0 NANOSLEEP.SYNCS 0x989680 ;  /* 0x009896800000895d */ /* 0x002fea0003900000 */
[----:B------:R-:W1:Y:S02]  /*99f0*/  @!P0 SYNCS.PHASECHK.TRANS64 P0, [R2+URZ+0x200], R3 ;  /* 0x00020003020085a7 */ /* 0x000e6400080010ff */
[----:B-1----:R-:W-:Y:S05]  /*9a00*/  @!P0 BRA `(.L_x_20) ;  /* 0xfffffffc00f08947 */ /* 0x002fea000383ffff */
[----:B------:R-:W-:Y:S05]  /*9a10*/  BRA `(.L_x_142) ;  /* 0xffffff7c007c7947 */ /* 0x000fea000383ffff */
.L_x_23:
[----:B-1----:R-:W-:-:S07]  /*9a20*/  MOV R2, UR33 ;  /* 0x0000002100027c02 */ /* 0x002fce0008000f00 */
.L_x_143:
[----:B-1----:R1:W2:Y:S02]  /*9a30*/  SYNCS.PHASECHK.TRANS64.TRYWAIT P0, [R2+URZ+0xa0], R4 ;  /* 0x0000a004020075a7 */ /* 0x0022a400080011ff */
[----:B--2---:R-:W-:Y:S05]  /*9a40*/  @!P0 NANOSLEEP.SYNCS 0x989680 ;  /* 0x009896800000895d */ /* 0x004fea0003900000 */
[----:B------:R-:W2:Y:S02]  /*9a50*/  @!P0 SYNCS.PHASECHK.TRANS64 P0, [R2+URZ+0xa0], R4 ;  /* 0x0000a004020085a7 */ /* 0x000ea400080010ff */
[----:B--2---:R-:W-:Y:S05]  /*9a60*/  @!P0 BRA `(.L_x_143) ;  /* 0xfffffffc00f08947 */ /* 0x004fea000383ffff */
[----:B------:R-:W-:Y:S05]  /*9a70*/  BRA `(.L_x_22) ;  /* 0xffffff7c00cc7947 */ /* 0x000fea000383ffff */
.L_x_29:
[----:B-1----:R-:W-:-:S07]  /*9a80*/  MOV R2, UR17 ;  /* 0x0000001100027c02 */ /* 0x002fce0008000f00 */
.L_x_144:
[----:B-1----:R1:W2:Y:S02]  /*9a90*/  SYNCS.PHASECHK.TRANS64.TRYWAIT P0, [R2+URZ+0xa0], R4 ;  /* 0x0000a004020075a7 */ /* 0x0022a400080011ff */
[----:B--2---:R-:W-:Y:S05]  /*9aa0*/  @!P0 NANOSLEEP.SYNCS 0x989680 ;  /* 0x009896800000895d */ /* 0x004fea0003900000 */
[----:B------:R-:W2:Y:S02]  /*9ab0*/  @!P0 SYNCS.PHASECHK.TRANS64 P0, [R2+URZ+0xa0], R4 ;  /* 0x0000a004020085a7 */ /* 0x000ea400080010ff */
[----:B--2---:R-:W-:Y:S05]  /*9ac0*/  @!P0 BRA `(.L_x_144) ;  /* 0xfffffffc00f08947 */ /* 0x004fea000383ffff */
[----:B------:R-:W-:Y:S05]  /*9ad0*/  BRA `(.L_x_28) ;  /* 0xffffff8000747947 */ /* 0x000fea000383ffff */
.L_x_33:
[----:B-1----:R1:W2:Y:S02]  /*9ae0*/  SYNCS.PHASECHK.TRANS64.TRYWAIT P0, [R2+URZ+0x190], R3 ;  /* 0x00019003020075a7 */ /* 0x0022a400080011ff */
[----:B--2---:R-:W-:Y:S05]  /*9af0*/  @!P0 NANOSLEEP.SYNCS 0x989680 ;  /* 0x009896800000895d */ /* 0x004fea0003900000 */
[----:B------:R-:W2:Y:S02]  /*9b00*/  @!P0 SYNCS.PHASECHK.TRANS64 P0, [R2+URZ+0x190], R3 ;  /* 0x00019003020085a7 */ /* 0x000ea400080010ff */
[----:B--2---:R-:W-:Y:S05]  /*9b10*/  @!P0 BRA `(.L_x_33) ;  /* 0xfffffffc00f08947 */ /* 0x004fea000383ffff */
[----:B------:R-:W-:Y:S05]  /*9b20*/  BRA `(.L_x_145) ;  /* 0xffffff8400047947 */ /* 0x000fea000383ffff */
.L_x_37:
[----:B----4-:R-:W-:-:S07]  /*9b30*/  MOV R0, UR5 ;  /* 0x0000000500007c02 */ /* 0x010fce0008000f00 */
.L_x_146:
[----:B-1----:R1:W2:Y:S02]  /*9b40*/  SYNCS.PHASECHK.TRANS64.TRYWAIT P0, [R0+URZ], R2 ;  /* 0x00000002000075a7 */ /* 0x0022a400080011ff */
[----:B--2---:R-:W-:Y:S05]  /*9b50*/  @!P0 NANOSLEEP.SYNCS 0x989680 ;  /* 0x009896800000895d */ /* 0x004fea0003900000 */
[----:B------:R-:W2:Y:S02]  /*9b60*/  @!P0 SYNCS.PHASECHK.TRANS64 P0, [R0+URZ], R2 ;  /* 0x00000002000085a7 */ /* 0x000ea400080010ff */
[----:B--2---:R-:W-:Y:S05]  /*9b70*/  @!P0 BRA `(.L_x_146) ;  /* 0xfffffffc00f08947 */ /* 0x004fea000383ffff */
[----:B------:R-:W-:Y:S05]  /*9b80*/  BRA `(.L_x_147) ;  /* 0xffffff8800747947 */ /* 0x000fea000383ffff */
.L_x_38:
[----:B----4-:R-:W-:-:S07]  /*9b90*/  MOV R0, UR5 ;  /* 0x0000000500007c02 */ /* 0x010fce0008000f00 */
.L_x_148:
[----:B-1----:R1:W2:Y:S02]  /*9ba0*/  SYNCS.PHASECHK.TRANS64.TRYWAIT P0, [R0+URZ], R3 ;  /* 0x00000003000075a7 */ /* 0x0022a400080011ff */
[----:B--2---:R-:W-:Y:S05]  /*9bb0*/  @!P0 NANOSLEEP.SYNCS 0x989680 ;  /* 0x009896800000895d */ /* 0x004fea0003900000 */
[----:B------:R-:W2:Y:S02]  /*9bc0*/  @!P0 SYNCS.PHASECHK.TRANS64 P0, [R0+URZ], R3 ;  /* 0x00000003000085a7 */ /* 0x000ea400080010ff */
[----:B--2---:R-:W-:Y:S05]  /*9bd0*/  @!P0 BRA `(.L_x_148) ;  /* 0xfffffffc00f08947 */ /* 0x004fea000383ffff */
[----:B------:R-:W-:Y:S05]  /*9be0*/  BRA `(.L_x_149) ;  /* 0xffffff8800807947 */ /* 0x000fea000383ffff */
.L_x_39:
[----:B----4-:R-:W-:-:S07]  /*9bf0*/  MOV R0, UR5 ;  /* 0x0000000500007c02 */ /* 0x010fce0008000f00 */
.L_x_150:
[----:B-1----:R1:W2:Y:S02]  /*9c00*/  SYNCS.PHASECHK.TRANS64.TRYWAIT P0, [R0+URZ], R3 ;  /* 0x00000003000075a7 */ /* 0x0022a400080011ff */
[----:B--2---:R-:W-:Y:S05]  /*9c10*/  @!P0 NANOSLEEP.SYNCS 0x989680 ;  /* 0x009896800000895d */ /* 0x004fea0003900000 */
[----:B------:R-:W2:Y:S02]  /*9c20*/  @!P0 SYNCS.PHASECHK.TRANS64 P0, [R0+URZ], R3 ;  /* 0x00000003000085a7 */ /* 0x000ea400080010ff */
[----:B--2---:R-:W-:Y:S05]  /*9c30*/  @!P0 BRA `(.L_x_150) ;  /* 0xfffffffc00f08947 */ /* 0x004fea000383ffff */
[----:B------:R-:W-:Y:S05]  /*9c40*/  BRA `(.L_x_151) ;  /* 0xffffff88008c7947 */ /* 0x000fea000383ffff */
.L_x_40:
[----:B----4-:R-:W-:-:S07]  /*9c50*/  MOV R0, UR5 ;  /* 0x0000000500007c02 */ /* 0x010fce0008000f00 */
.L_x_152:
[----:B-1----:R1:W2:Y:S02]  /*9c60*/  SYNCS.PHASECHK.TRANS64.TRYWAIT P0, [R0+URZ], R3 ;  /* 0x00000003000075a7 */ /* 0x0022a400080011ff */
[----:B--2---:R-:W-:Y:S05]  /*9c70*/  @!P0 NANOSLEEP.SYNCS 0x989680 ;  /* 0x009896800000895d */ /* 0x004fea0003900000 */
[----:B------:R-:W2:Y:S02]  /*9c80*/  @!P0 SYNCS.PHASECHK.TRANS64 P0, [R0+URZ], R3 ;  /* 0x00000003000085a7 */ /* 0x000ea400080010ff */
[----:B--2---:R-:W-:Y:S05]  /*9c90*/  @!P0 BRA `(.L_x_152) ;  /* 0xfffffffc00f08947 */ /* 0x004fea000383ffff */
[----:B------:R-:W-:Y:S05]  /*9ca0*/  BRA `(.L_x_153) ;  /* 0xffffff8800987947 */ /* 0x000fea000383ffff */
.L_x_41:
[----:B----4-:R-:W-:-:S07]  /*9cb0*/  MOV R0, UR5 ;  /* 0x0000000500007c02 */ /* 0x010fce0008000f00 */
.L_x_154:
[----:B-1----:R1:W2:Y:S02]  /*9cc0*/  SYNCS.PHASECHK.TRANS64.TRYWAIT P0, [R0+URZ], R3 ;  /* 0x00000003000075a7 */ /* 0x0022a400080011ff */
[----:B--2---:R-:W-:Y:S05]  /*9cd0*/  @!P0 NANOSLEEP.SYNCS 0x989680 ;  /* 0x009896800000895d */ /* 0x004fea0003900000 */
[----:B------:R-:W2:Y:S02]  /*9ce0*/  @!P0 SYNCS.PHASECHK.TRANS64 P0, [R0+URZ], R3 ;  /* 0x00000003000085a7 */ /* 0x000ea400080010ff */
[----:B--2---:R-:W-:Y:S05]  /*9cf0*/  @!P0 BRA `(.L_x_154) ;  /* 0xfffffffc00f08947 */ /* 0x004fea000383ffff */
[----:B------:R-:W-:Y:S05]  /*9d00*/  BRA `(.L_x_155) ;  /* 0xffffff8800a47947 */ /* 0x000fea000383ffff */
.L_x_42:
[----:B----4-:R-:W-:-:S07]  /*9d10*/  MOV R0, UR5 ;  /* 0x0000000500007c02 */ /* 0x010fce0008000f00 */
.L_x_156:
[----:B-1----:R1:W2:Y:S02]  /*9d20*/  SYNCS.PHASECHK.TRANS64.TRYWAIT P0, [R0+URZ], R3 ;  /* 0x00000003000075a7 */ /* 0x0022a400080011ff */
[----:B--2---:R-:W-:Y:S05]  /*9d30*/  @!P0 NANOSLEEP.SYNCS 0x989680 ;  /* 0x009896800000895d */ /* 0x004fea0003900000 */
[----:B------:R-:W2:Y:S02]  /*9d40*/  @!P0 SYNCS.PHASECHK.TRANS64 P0, [R0+URZ], R3 ;  /* 0x00000003000085a7 */ /* 0x000ea400080010ff */
[----:B--2---:R-:W-:Y:S05]  /*9d50*/  @!P0 BRA `(.L_x_156) ;  /* 0xfffffffc00f08947 */ /* 0x004fea000383ffff */
[----:B------:R-:W-:Y:S05]  /*9d60*/  BRA `(.L_x_157) ;  /* 0xffffff8800b07947 */ /* 0x000fea000383ffff */
.L_x_43:
[----:B----4-:R-:W-:-:S07]  /*9d70*/  MOV R0, UR5 ;  /* 0x0000000500007c02 */ /* 0x010fce0008000f00 */
.L_x_158:
[----:B-1----:R1:W2:Y:S02]  /*9d80*/  SYNCS.PHASECHK.TRANS64.TRYWAIT P0, [R0+URZ], R3 ;  /* 0x00000003000075a7 */ /* 0x0022a400080011ff */
[----:B--2---:R-:W-:Y:S05]  /*9d90*/  @!P0 NANOSLEEP.SYNCS 0x989680 ;  /* 0x009896800000895d */ /* 0x004fea0003900000 */
[----:B------:R-:W2:Y:S02]  /*9da0*/  @!P0 SYNCS.PHASECHK.TRANS64 P0, [R0+URZ], R3 ;  /* 0x00000003000085a7 */ /* 0x000ea400080010ff */
[----:B--2---:R-:W-:Y:S05]  /*9db0*/  @!P0 BRA `(.L_x_158) ;  /* 0xfffffffc00f08947 */ /* 0x004fea000383ffff */
[----:B------:R-:W-:Y:S05]  /*9dc0*/  BRA `(.L_x_159) ;  /* 0xffffff8800bc7947 */ /* 0x000fea000383ffff */
.L_x_44:
[----:B----4-:R-:W-:-:S07]  /*9dd0*/  MOV R0, UR5 ;  /* 0x0000000500007c02 */ /* 0x010fce0008000f00 */
.L_x_160:
[----:B-1----:R1:W2:Y:S02]  /*9de0*/  SYNCS.PHASECHK.TRANS64.TRYWAIT P0, [R0+URZ], R3 ;  /* 0x00000003000075a7 */ /* 0x0022a400080011ff */
[----:B--2---:R-:W-:Y:S05]  /*9df0*/  @!P0 NANOSLEEP.SYNCS 0x989680 ;  /* 0x009896800000895d */ /* 0x004fea0003900000 */
[----:B------:R-:W2:Y:S02]  /*9e00*/  @!P0 SYNCS.PHASECHK.TRANS64 P0, [R0+URZ], R3 ;  /* 0x00000003000085a7 */ /* 0x000ea400080010ff */
[----:B--2---:R-:W-:Y:S05]  /*9e10*/  @!P0 BRA `(.L_x_160) ;  /* 0xfffffffc00f08947 */ /* 0x004fea000383ffff */
[----:B------:R-:W-:Y:S05]  /*9e20*/  BRA `(.L_x_161) ;  /* 0xffffff8800c87947 */ /* 0x000fea000383ffff */
.L_x_45:
[----:B----4-:R-:W-:-:S07]  /*9e30*/  MOV R0, UR5 ;  /* 0x0000000500007c02 */ /* 0x010fce0008000f00 */
.L_x_162:
[----:B-1----:R1:W2:Y:S02]  /*9e40*/  SYNCS.PHASECHK.TRANS64.TRYWAIT P0, [R0+URZ], R3 ;  /* 0x00000003000075a7 */ /* 0x0022a400080011ff */
[----:B--2---:R-:W-:Y:S05]  /*9e50*/  @!P0 NANOSLEEP.SYNCS 0x989680 ;  /* 0x009896800000895d */ /* 0x004fea0003900000 */
[----:B------:R-:W2:Y:S02]  /*9e60*/  @!P0 SYNCS.PHASECHK.TRANS64 P0, [R0+URZ], R3 ;  /* 0x00000003000085a7 */ /* 0x000ea400080010ff */
[----:B--2---:R-:W-:Y:S05]  /*9e70*/  @!P0 BRA `(.L_x_162) ;  /* 0xfffffffc00f08947 */ /* 0x004fea000383ffff */
[----:B------:R-:W-:Y:S05]  /*9e80*/  BRA `(.L_x_163) ;  /* 0xffffff8800d47947 */ /* 0x000fea000383ffff */
.L_x_46:
[----:B----4-:R-:W-:-:S07]  /*9e90*/  MOV R0, UR5 ;  /* 0x0000000500007c02 */ /* 0x010fce0008000f00 */
.L_x_164:
[----:B-1----:R1:W2:Y:S02]  /*9ea0*/  SYNCS.PHASECHK.TRANS64.TRYWAIT P0, [R0+URZ], R3 ;  /* 0x00000003000075a7 */ /* 0x0022a400080011ff */
[----:B--2---:R-:W-:Y:S05]  /*9eb0*/  @!P0 NANOSLEEP.SYNCS 0x989680 ;  /* 0x009896800000895d */ /* 0x004fea0003900000 */
[----:B------:R-:W2:Y:S02]  /*9ec0*/  @!P0 SYNCS.PHASECHK.TRANS64 P0, [R0+URZ], R3 ;  /* 0x00000003000085a7 */ /* 0x000ea400080010ff */
[----:B--2---:R-:W-:Y:S05]  /*9ed0*/  @!P0 BRA `(.L_x_164) ;  /* 0xfffffffc00f08947 */ /* 0x004fea000383ffff */
[----:B------:R-:W-:Y:S05]  /*9ee0*/  BRA `(.L_x_165) ;  /* 0xffffff8800e07947 */ /* 0x000fea000383ffff */
.L_x_47:
[----:B----4-:R-:W-:-:S07]  /*9ef0*/  MOV R0, UR5 ;  /* 0x0000000500007c02 */ /* 0x010fce0008000f00 */
.L_x_166:
[----:B-1----:R1:W2:Y:S02]  /*9f00*/  SYNCS.PHASECHK.TRANS64.TRYWAIT P0, [R0+URZ], R3 ;  /* 0x00000003000075a7 */ /* 0x0022a400080011ff */
[----:B--2---:R-:W-:Y:S05]  /*9f10*/  @!P0 NANOSLEEP.SYNCS 0x989680 ;  /* 0x009896800000895d */ /* 0x004fea0003900000 */
[----:B------:R-:W2:Y:S02]  /*9f20*/  @!P0 SYNCS.PHASECHK.TRANS64 P0, [R0+URZ], R3 ;  /* 0x00000003000085a7 */ /* 0x000ea400080010ff */
[----:B--2---:R-:W-:Y:S05]  /*9f30*/  @!P0 BRA `(.L_x_166) ;  /* 0xfffffffc00f08947 */ /* 0x004fea000383ffff */
[----:B------:R-:W-:Y:S05]  /*9f40*/  BRA `(.L_x_167) ;  /* 0xffffff8800ec7947 */ /* 0x000fea000383ffff */
.L_x_48:
[----:B----4-:R-:W-:-:S07]  /*9f50*/  MOV R0, UR5 ;  /* 0x0000000500007c02 */ /* 0x010fce0008000f00 */
.L_x_168:
[----:B-1----:R1:W2:Y:S02]  /*9f60*/  SYNCS.PHASECHK.TRANS64.TRYWAIT P0, [R0+URZ], R3 ;  /* 0x00000003000075a7 */ /* 0x0022a400080011ff */
[----:B--2---:R-:W-:Y:S05]  /*9f70*/  @!P0 NANOSLEEP.SYNCS 0x989680 ;  /* 0x009896800000895d */ /* 0x004fea0003900000 */
[----:B------:R-:W2:Y:S02]  /*9f80*/  @!P0 SYNCS.PHASECHK.TRANS64 P0, [R0+URZ], R3 ;  /* 0x00000003000085a7 */ /* 0x000ea400080010ff */
[----:B--2---:R-:W-:Y:S05]  /*9f90*/  @!P0 BRA `(.L_x_168) ;  /* 0xfffffffc00f08947 */ /* 0x004fea000383ffff */
[----:B------:R-:W-:Y:S05]  /*9fa0*/  BRA `(.L_x_169) ;  /* 0xffffff8800f87947 */ /* 0x000fea000383ffff */
.L_x_49:
[----:B----4-:R-:W-:-:S07]  /*9fb0*/  MOV R0, UR5 ;  /* 0x0000000500007c02 */ /* 0x010fce0008000f00 */
.L_x_170:
[----:B-1----:R1:W2:Y:S02]  /*9fc0*/  SYNCS.PHASECHK.TRANS64.TRYWAIT P0, [R0+URZ], R3 ;  /* 0x00000003000075a7 */ /* 0x0022a400080011ff */
[----:B--2---:R-:W-:Y:S05]  /*9fd0*/  @!P0 NANOSLEEP.SYNCS 0x989680 ;  /* 0x009896800000895d */ /* 0x004fea0003900000 */
[----:B------:R-:W2:Y:S02]  /*9fe0*/  @!P0 SYNCS.PHASECHK.TRANS64 P0, [R0+URZ], R3 ;  /* 0x00000003000085a7 */ /* 0x000ea400080010ff */
[----:B--2---:R-:W-:Y:S05]  /*9ff0*/  @!P0 BRA `(.L_x_170) ;  /* 0xfffffffc00f08947 */ /* 0x004fea000383ffff */
[----:B------:R-:W-:Y:S05]  /*a000*/  BRA `(.L_x_171) ;  /* 0xffffff8c00047947 */ /* 0x000fea000383ffff */
.L_x_50:
[----:B----4-:R-:W-:-:S07]  /*a010*/  MOV R0, UR5 ;  /* 0x0000000500007c02 */ /* 0x010fce0008000f00 */
.L_x_172:
[----:B-1----:R1:W2:Y:S02]  /*a020*/  SYNCS.PHASECHK.TRANS64.TRYWAIT P0, [R0+URZ], R3 ;  /* 0x00000003000075a7 */ /* 0x0022a400080011ff */
[----:B--2---:R-:W-:Y:S05]  /*a030*/  @!P0 NANOSLEEP.SYNCS 0x989680 ;  /* 0x009896800000895d */ /* 0x004fea0003900000 */
[----:B------:R-:W2:Y:S02]  /*a040*/  @!P0 SYNCS.PHASECHK.TRANS64 P0, [R0+URZ], R3 ;  /* 0x00000003000085a7 */ /* 0x000ea400080010ff */
[----:B--2---:R-:W-:Y:S05]  /*a050*/  @!P0 BRA `(.L_x_172) ;  /* 0xfffffffc00f08947 */ /* 0x004fea000383ffff */
[----:B------:R-:W-:Y:S05]  /*a060*/  BRA `(.L_x_173) ;  /* 0xffffff8c00107947 */ /* 0x000fea000383ffff */
.L_x_51:
[----:B----4-:R-:W-:-:S07]  /*a070*/  MOV R0, UR5 ;  /* 0x0000000500007c02 */ /* 0x010fce0008000f00 */
.L_x_174:
[----:B-1----:R1:W2:Y:S02]  /*a080*/  SYNCS.PHASECHK.TRANS64.TRYWAIT P0, [R0+URZ], R3 ;  /* 0x00000003000075a7 */ /* 0x0022a400080011ff */
[----:B--2---:R-:W-:Y:S05]  /*a090*/  @!P0 NANOSLEEP.SYNCS 0x989680 ;  /* 0x009896800000895d */ /* 0x004fea0003900000 */
[----:B------:R-:W2:Y:S02]  /*a0a0*/  @!P0 SYNCS.PHASECHK.TRANS64 P0, [R0+URZ], R3 ;  /* 0x00000003000085a7 */ /* 0x000ea400080010ff */
[----:B--2---:R-:W-:Y:S05]  /*a0b0*/  @!P0 BRA `(.L_x_174) ;  /* 0xfffffffc00f08947 */ /* 0x004fea000383ffff */
[----:B------:R-:W-:Y:S05]  /*a0c0*/  BRA `(.L_x_175) ;  /* 0xffffff8c001c7947 */ /* 0x000fea000383ffff */
.L_x_52:
[----:B----4-:R-:W-:-:S07]  /*a0d0*/  MOV R0, UR5 ;  /* 0x0000000500007c02 */ /* 0x010fce0008000f00 */
.L_x_176:
[----:B-1----:R1:W2:Y:S02]  /*a0e0*/  SYNCS.PHASECHK.TRANS64.TRYWAIT P0, [R0+URZ], R3 ;  /* 0x00000003000075a7 */ /* 0x0022a400080011ff */
[----:B--2---:R-:W-:Y:S05]  /*a0f0*/  @!P0 NANOSLEEP.SYNCS 0x989680 ;  /* 0x009896800000895d */ /* 0x004fea0003900000 */
[----:B------:R-:W2:Y:S02]  /*a100*/  @!P0 SYNCS.PHASECHK.TRANS64 P0, [R0+URZ], R3 ;  /* 0x00000003000085a7 */ /* 0x000ea400080010ff */
[----:B--2---:R-:W-:Y:S05]  /*a110*/  @!P0 BRA `(.L_x_176) ;  /* 0xfffffffc00f08947 */ /* 0x004fea000383ffff */
[----:B------:R-:W-:Y:S05]  /*a120*/  BRA `(.L_x_177) ;  /* 0xffffff8c00287947 */ /* 0x000fea000383ffff */
.L_x_53:
[----:B----4-:R-:W-:-:S07]  /*a130*/  MOV R0, UR5 ;  /* 0x0000000500007c02 */ /* 0x010fce0008000f00 */
.L_x_178:
[----:B-1----:R1:W2:Y:S02]  /*a140*/  SYNCS.PHASECHK.TRANS64.TRYWAIT P0, [R0+URZ], R3 ;  /* 0x00000003000075a7 */ /* 0x0022a400080011ff */
[----:B--2---:R-:W-:Y:S05]  /*a150*/  @!P0 NANOSLEEP.SYNCS 0x989680 ;  /* 0x009896800000895d */ /* 0x004fea0003900000 */
[----:B------:R-:W2:Y:S02]  /*a160*/  @!P0 SYNCS.PHASECHK.TRANS64 P0, [R0+URZ], R3 ;  /* 0x00000003000085a7 */ /* 0x000ea400080010ff */
[----:B--2---:R-:W-:Y:S05]  /*a170*/  @!P0 BRA `(.L_x_178) ;  /* 0xfffffffc00f08947 */ /* 0x004fea000383ffff */
[----:B------:R-:W-:Y:S05]  /*a180*/  BRA `(.L_x_179) ;  /* 0xffffff8c00347947 */ /* 0x000fea000383ffff */
.L_x_54:
[----:B----4-:R-:W-:-:S07]  /*a190*/  MOV R0, UR5 ;  /* 0x0000000500007c02 */ /* 0x010fce0008000f00 */
.L_x_180:
[----:B-1----:R1:W2:Y:S02]  /*a1a0*/  SYNCS.PHASECHK.TRANS64.TRYWAIT P0, [R0+URZ], R3 ;  /* 0x00000003000075a7 */ /* 0x0022a400080011ff */
[----:B--2---:R-:W-:Y:S05]  /*a1b0*/  @!P0 NANOSLEEP.SYNCS 0x989680 ;  /* 0x009896800000895d */ /* 0x004fea0003900000 */
[----:B------:R-:W2:Y:S02]  /*a1c0*/  @!P0 SYNCS.PHASECHK.TRANS64 P0, [R0+URZ], R3 ;  /* 0x00000003000085a7 */ /* 0x000ea400080010ff */
[----:B--2---:R-:W-:Y:S05]  /*a1d0*/  @!P0 BRA `(.L_x_180) ;  /* 0xfffffffc00f08947 */ /* 0x004fea000383ffff */
[----:B------:R-:W-:Y:S05]  /*a1e0*/  BRA `(.L_x_181) ;  /* 0xffffff8c00407947 */ /* 0x000fea000383ffff */
.L_x_55:
[----:B----4-:R-:W-:-:S07]  /*a1f0*/  MOV R0, UR5 ;  /* 0x0000000500007c02 */ /* 0x010fce0008000f00 */
.L_x_182:
[----:B-1----:R1:W2:Y:S02]  /*a200*/  SYNCS.PHASECHK.TRANS64.TRYWAIT P0, [R0+URZ], R3 ;  /* 0x00000003000075a7 */ /* 0x0022a400080011ff */
[----:B--2---:R-:W-:Y:S05]  /*a210*/  @!P0 NANOSLEEP.SYNCS 0x989680 ;  /* 0x009896800000895d */ /* 0x004fea0003900000 */
[----:B------:R-:W2:Y:S02]  /*a220*/  @!P0 SYNCS.PHASECHK.TRANS64 P0, [R0+URZ], R3 ;  /* 0x00000003000085a7 */ /* 0x000ea400080010ff */
[----:B--2---:R-:W-:Y:S05]  /*a230*/  @!P0 BRA `(.L_x_182) ;  /* 0xfffffffc00f08947 */ /* 0x004fea000383ffff */
[----:B------:R-:W-:Y:S05]  /*a240*/  BRA `(.L_x_183) ;  /* 0xffffff8c004c7947 */ /* 0x000fea000383ffff */
.L_x_58:
[----:B-1----:R1:W2:Y:S02]  /*a250*/  SYNCS.PHASECHK.TRANS64.TRYWAIT P0, [R0+URZ+0x1f0], R4 ;  /* 0x0001f004000075a7 */ /* 0x0022a400080011ff */
[----:B--2---:R-:W-:Y:S05]  /*a260*/  @!P0 NANOSLEEP.SYNCS 0x989680 ;  /* 0x009896800000895d */ /* 0x004fea0003900000 */
[----:B------:R-:W2:Y:S02]  /*a270*/  @!P0 SYNCS.PHASECHK.TRANS64 P0, [R0+URZ+0x1f0], R4 ;  /* 0x0001f004000085a7 */ /* 0x000ea400080010ff */
[----:B--2---:R-:W-:Y:S05]  /*a280*/  @!P0 BRA `(.L_x_58) ;  /* 0xfffffffc00f08947 */ /* 0x004fea000383ffff */
[----:B------:R-:W-:Y:S05]  /*a290*/  BRA `(.L_x_184) ;  /* 0xffffff8c00a87947 */ /* 0x000fea000383ffff */
.L_x_59:
[----:B------:R-:W-:-:S07]  /*a2a0*/  MOV R0, UR5 ;  /* 0x0000000500007c02 */ /* 0x000fce0008000f00 */
.L_x_185:
[----:B-1----:R1:W2:Y:S02]  /*a2b0*/  SYNCS.PHASECHK.TRANS64.TRYWAIT P0, [R0+URZ+0x1a0], R5 ;  /* 0x0001a005000075a7 */ /* 0x0022a400080011ff */
[----:B--2---:R-:W-:Y:S05]  /*a2c0*/  @!P0 NANOSLEEP.SYNCS 0x989680 ;  /* 0x009896800000895d */ /* 0x004fea0003900000 */
[----:B------:R-:W2:Y:S02]  /*a2d0*/  @!P0 SYNCS.PHASECHK.TRANS64 P0, [R0+URZ+0x1a0], R5 ;  /* 0x0001a005000085a7 */ /* 0x000ea400080010ff */
[----:B--2---:R-:W-:Y:S05]  /*a2e0*/  @!P0 BRA `(.L_x_185) ;  /* 0xfffffffc00f08947 */ /* 0x004fea000383ffff */
[----:B------:R-:W-:Y:S05]  /*a2f0*/  BRA `(.L_x_186) ;  /* 0xffffff8c00b87947 */ /* 0x000fea000383ffff */
.L_x_60:
[----:B-1----:R1:W2:Y:S02]  /*a300*/  SYNCS.PHASECHK.TRANS64.TRYWAIT P1, [R0+URZ+0x190], R4 ;  /* 0x00019004000075a7 */ /* 0x0022a400080211ff */
[----:B--2---:R-:W-:Y:S05]  /*a310*/  @!P1 NANOSLEEP.SYNCS 0x989680 ;  /* 0x009896800000995d */ /* 0x004fea0003900000 */
[----:B------:R-:W2:Y:S02]  /*a320*/  @!P1 SYNCS.PHASECHK.TRANS64 P1, [R0+URZ+0x190], R4 ;  /* 0x00019004000095a7 */ /* 0x000ea400080210ff */
[----:B--2---:R-:W-:Y:S05]  /*a330*/  @!P1 BRA `(.L_x_60) ;  /* 0xfffffffc00f09947 */ /* 0x004fea000383ffff */
[----:B------:R-:W-:Y:S05]  /*a340*/  BRA `(.L_x_187) ;  /* 0xffffff8c00e87947 */ /* 0x000fea000383ffff */
.L_x_63:
[----:B------:R-:W-:-:S07]  /*a350*/  MOV R0, UR5 ;  /* 0x0000000500007c02 */ /* 0x000fce0008000f00 */
.L_x_188:
[----:B-1----:R1:W2:Y:S02]  /*a360*/  SYNCS.PHASECHK.TRANS64.TRYWAIT P0, [R0+URZ+0x1a0], R2 ;  /* 0x0001a002000075a7 */ /* 0x0022a400080011ff */
[----:B--2---:R-:W-:Y:S05]  /*a370*/  @!P0 NANOSLEEP.SYNCS 0x989680 ;  /* 0x009896800000895d */ /* 0x004fea0003900000 */
[----:B------:R-:W2:Y:S02]  /*a380*/  @!P0 SYNCS.PHASECHK.TRANS64 P0, [R0+URZ+0x1a0], R2 ;  /* 0x0001a002000085a7 */ /* 0x000ea400080010ff */
[----:B--2---:R-:W-:Y:S05]  /*a390*/  @!P0 BRA `(.L_x_188) ;  /* 0xfffffffc00f08947 */ /* 0x004fea000383ffff */
[----:B------:R-:W-:Y:S05]  /*a3a0*/  BRA `(.L_x_62) ;  /* 0xffffff90003c7947 */ /* 0x000fea000383ffff */
.L_x_70:
[----:B-1----:R1:W2:Y:S02]  /*a3b0*/  SYNCS.PHASECHK.TRANS64.TRYWAIT P1, [R0+URZ+0x190], R2 ;  /* 0x00019002000075a7 */ /* 0x0022a400080211ff */
[----:B--2---:R-:W-:Y:S05]  /*a3c0*/  @!P1 NANOSLEEP.SYNCS 0x989680 ;  /* 0x009896800000995d */ /* 0x004fea0003900000 */
[----:B------:R-:W2:Y:S02]  /*a3d0*/  @!P1 SYNCS.PHASECHK.TRANS64 P1, [R0+URZ+0x190], R2 ;  /* 0x00019002000095a7 */ /* 0x000ea400080210ff */
[----:B--2---:R-:W-:Y:S05]  /*a3e0*/  @!P1 BRA `(.L_x_70) ;  /* 0xfffffffc00f09947 */ /* 0x004fea000383ffff */
[----:B------:R-:W-:Y:S05]  /*a3f0*/  BRA `(.L_x_189) ;  /* 0xffffff9400947947 */ /* 0x000fea000383ffff */
.L_x_71:
[----:B------:R-:W-:-:S07]  /*a400*/  MOV R2, UR9 ;  /* 0x0000000900027c02 */ /* 0x000fce0008000f00 */
.L_x_190:
[----:B-1----:R1:W2:Y:S02]  /*a410*/  SYNCS.PHASECHK.TRANS64.TRYWAIT P0, [R2+URZ+0x1d0], R0 ;  /* 0x0001d000020075a7 */ /* 0x0022a400080011ff */
[----:B--2---:R-:W-:Y:S05]  /*a420*/  @!P0 NANOSLEEP.SYNCS 0x989680 ;  /* 0x009896800000895d */ /* 0x004fea0003900000 */
[----:B------:R-:W2:Y:S02]  /*a430*/  @!P0 SYNCS.PHASECHK.TRANS64 P0, [R2+URZ+0x1d0], R0 ;  /* 0x0001d000020085a7 */ /* 0x000ea400080010ff */
[----:B--2---:R-:W-:Y:S05]  /*a440*/  @!P0 BRA `(.L_x_190) ;  /* 0xfffffffc00f08947 */ /* 0x004fea000383ffff */
[----:B------:R-:W-:Y:S05]  /*a450*/  BRA `(.L_x_191) ;  /* 0xffffff9400c87947 */ /* 0x000fea000383ffff */
.L_x_74:
[----:B------:R-:W-:Y:S07]  /*a460*/  MOV R0, UR7 ;  /* 0x0000000700007c02 */ /* 0x000fee0008000f00 */
.L_x_192:
[----:B-1----:R1:W2:Y:S02]  /*a470*/  SYNCS.PHASECHK.TRANS64.TRYWAIT P0, [R0+URZ], R2 ;  /* 0x00000002000075a7 */ /* 0x0022a400080011ff */
[----:B--2---:R-:W-:Y:S05]  /*a480*/  @!P0 NANOSLEEP.SYNCS 0x989680 ;  /* 0x009896800000895d */ /* 0x004fea0003900000 */
[----:B------:R-:W2:Y:S02]  /*a490*/  @!P0 SYNCS.PHASECHK.TRANS64 P0, [R0+URZ], R2 ;  /* 0x00000002000085a7 */ /* 0x000ea400080010ff */
[----:B--2---:R-:W-:Y:S05]  /*a4a0*/  @!P0 BRA `(.L_x_192) ;  /* 0xfffffffc00f08947 */ /* 0x004fea000383ffff */
[----:B------:R-:W-:Y:S05]  /*a4b0*/  BRA `(.L_x_73) ;  /* 0xffffff9800007947 */ /* 0x000fea000383ffff */
.L_x_77:
[----:B------:R-:W-:-:S07]  /*a4c0*/  MOV R0, UR5 ;  /* 0x0000000500007c02 */ /* 0x000fce0008000f00 */
.L_x_193:
[----:B--2---:R2:W3:Y:S02]  /*a4d0*/  SYNCS.PHASECHK.TRANS64.TRYWAIT P0, [R0+URZ], R2 ;  /* 0x00000002000075a7 */ /* 0x0044e400080011ff */
[----:B---3--:R-:W-:Y:S05]  /*a4e0*/  @!P0 NANOSLEEP.SYNCS 0x989680 ;  /* 0x009896800000895d */ /* 0x008fea0003900000 */
[----:B------:R-:W3:Y:S02]  /*a4f0*/  @!P0 SYNCS.PHASECHK.TRANS64 P0, [R0+URZ], R2 ;  /* 0x00000002000085a7 */ /* 0x000ee400080010ff */
[----:B---3--:R-:W-:Y:S05]  /*a500*/  @!P0 BRA `(.L_x_193) ;  /* 0xfffffffc00f08947 */ /* 0x008fea000383ffff */
[----:B------:R-:W-:Y:S05]  /*a510*/  BRA `(.L_x_194) ;  /* 0xffffff9800a07947 */ /* 0x000fea000383ffff */
.L_x_78:
[----:B------:R-:W-:-:S07]  /*a520*/  MOV R0, UR5 ;  /* 0x0000000500007c02 */ /* 0x000fce0008000f00 */
.L_x_195:
[----:B--2---:R2:W3:Y:S02]  /*a530*/  SYNCS.PHASECHK.TRANS64.TRYWAIT P0, [R0+URZ], R3 ;  /* 0x00000003000075a7 */ /* 0x0044e400080011ff */
[----:B---3--:R-:W-:Y:S05]  /*a540*/  @!P0 NANOSLEEP.SYNCS 0x989680 ;  /* 0x009896800000895d */ /* 0x008fea0003900000 */
[----:B------:R-:W3:Y:S02]  /*a550*/  @!P0 SYNCS.PHASECHK.TRANS64 P0, [R0+URZ], R3 ;  /* 0x00000003000085a7 */ /* 0x000ee400080010ff */
[----:B---3--:R-:W-:Y:S05]  /*a560*/  @!P0 BRA `(.L_x_195) ;  /* 0xfffffffc00f08947 */ /* 0x008fea000383ffff */
[----:B------:R-:W-:Y:S05]  /*a570*/  BRA `(.L_x_196) ;  /* 0xffffff9800ac7947 */ /* 0x000fea000383ffff */
.L_x_79:
[----:B------:R-:W-:-:S07]  /*a580*/  MOV R0, UR5 ;  /* 0x0000000500007c02 */ /* 0x000fce0008000f00 */
.L_x_197:
[----:B--2---:R2:W3:Y:S02]  /*a590*/  SYNCS.PHASECHK.TRANS64.TRYWAIT P0, [R0+URZ], R3 ;  /* 0x00000003000075a7 */ /* 0x0044e400080011ff */
[----:B---3--:R-:W-:Y:S05]  /*a5a0*/  @!P0 NANOSLEEP.SYNCS 0x989680 ;  /* 0x009896800000895d */ /* 0x008fea0003900000 */
[----:B------:R-:W3:Y:S02]  /*a5b0*/  @!P0 SYNCS.PHASECHK.TRANS64 P0, [R0+URZ], R3 ;  /* 0x00000003000085a7 */ /* 0x000ee400080010ff */
[----:B---3--:R-:W-:Y:S05]  /*a5c0*/  @!P0 BRA `(.L_x_197) ;  /* 0xfffffffc00f08947 */ /* 0x008fea000383ffff */
[----:B------:R-:W-:Y:S05]  /*a5d0*/  BRA `(.L_x_198) ;  /* 0xffffff9800b87947 */ /* 0x000fea000383ffff */
.L_x_80:
[----:B--2---:R-:W-:-:S07]  /*a5e0*/  MOV R0, UR7 ;  /* 0x0000000700007c02 */ /* 0x004fce0008000f00 */
.L_x_199:
[----:B--2---:R2:W3:Y:S02]  /*a5f0*/  SYNCS.PHASECHK.TRANS64.TRYWAIT P0, [R0+URZ], R2 ;  /* 0x00000002000075a7 */ /* 0x0044e400080011ff */
[----:B---3--:R-:W-:Y:S05]  /*a600*/  @!P0 NANOSLEEP.SYNCS 0x989680 ;  /* 0x009896800000895d */ /* 0x008fea0003900000 */
[----:B------:R-:W3:Y:S02]  /*a610*/  @!P0 SYNCS.PHASECHK.TRANS64 P0, [R0+URZ], R2 ;  /* 0x00000002000085a7 */ /* 0x000ee400080010ff */
[----:B---3--:R-:W-:Y:S05]  /*a620*/  @!P0 BRA `(.L_x_199) ;  /* 0xfffffffc00f08947 */ /* 0x008fea000383ffff */
[----:B------:R-:W-:Y:S05]  /*a630*/  BRA `(.L_x_200) ;  /* 0xffffff9800c47947 */ /* 0x000fea000383ffff */
.L_x_85:
[----:B--2---:R2:W3:Y:S02]  /*a640*/  SYNCS.PHASECHK.TRANS64.TRYWAIT P0, [R0+URZ+0x190], R2 ;  /* 0x00019002000075a7 */ /* 0x0044e400080011ff */
[----:B---3--:R-:W-:Y:S05]  /*a650*/  @!P0 NANOSLEEP.SYNCS 0x989680 ;  /* 0x009896800000895d */ /* 0x008fea0003900000 */
[----:B------:R-:W3:Y:S02]  /*a660*/  @!P0 SYNCS.PHASECHK.TRANS64 P0, [R0+URZ+0x190], R2 ;  /* 0x00019002000085a7 */ /* 0x000ee400080010ff */
[----:B---3--:R-:W-:Y:S05]  /*a670*/  @!P0 BRA `(.L_x_85) ;  /* 0xfffffffc00f08947 */ /* 0x008fea000383ffff */
[----:B------:R-:W-:Y:S05]  /*a680*/  BRA `(.L_x_201) ;  /* 0xffffff9c00d07947 */ /* 0x000fea000383ffff */
.L_x_88:
[----:B------:R-:W-:Y:S07]  /*a690*/  MOV R0, UR7 ;  /* 0x0000000700007c02 */ /* 0x000fee0008000f00 */
.L_x_202:
[----:B--2---:R2:W3:Y:S02]  /*a6a0*/  SYNCS.PHASECHK.TRANS64.TRYWAIT P0, [R0+URZ+0x188], R2 ;  /* 0x00018802000075a7 */ /* 0x0044e400080011ff */
[----:B---3--:R-:W-:Y:S05]  /*a6b0*/  @!P0 NANOSLEEP.SYNCS 0x989680 ;  /* 0x009896800000895d */ /* 0x008fea0003900000 */
[----:B------:R-:W3:Y:S02]  /*a6c0*/  @!P0 SYNCS.PHASECHK.TRANS64 P0, [R0+URZ+0x188], R2 ;  /* 0x00018802000085a7 */ /* 0x000ee400080010ff */
[----:B---3--:R-:W-:Y:S05]  /*a6d0*/  @!P0 BRA `(.L_x_202) ;  /* 0xfffffffc00f08947 */ /* 0x008fea000383ffff */
[----:B------:R-:W-:Y:S05]  /*a6e0*/  BRA `(.L_x_87) ;  /* 0xffffffa000b07947 */ /* 0x000fea000383ffff */
.L_x_91:
[----:B------:R-:W-:Y:S07]  /*a6f0*/  MOV R0, UR7 ;  /* 0x0000000700007c02 */ /* 0x000fee0008000f00 */
.L_x_203:
[----:B-1----:R1:W2:Y:S02]  /*a700*/  SYNCS.PHASECHK.TRANS64.TRYWAIT P0, [R0+URZ+0x160], R14 ;  /* 0x0001600e000075a7 */ /* 0x0022a400080011ff */
[----:B--2---:R-:W-:Y:S05]  /*a710*/  @!P0 NANOSLEEP.SYNCS 0x989680 ;  /* 0x009896800000895d */ /* 0x004fea0003900000 */
[----:B------:R-:W2:Y:S02]  /*a720*/  @!P0 SYNCS.PHASECHK.TRANS64 P0, [R0+URZ+0x160], R14 ;  /* 0x0001600e000085a7 */ /* 0x000ea400080010ff */
[----:B--2---:R-:W-:Y:S05]  /*a730*/  @!P0 BRA `(.L_x_203) ;  /* 0xfffffffc00f08947 */ /* 0x004fea000383ffff */
[----:B------:R-:W-:Y:S05]  /*a740*/  BRA `(.L_x_204) ;  /* 0xffffffa400287947 */ /* 0x000fea000383ffff */
.L_x_92:
[----:B------:R-:W-:Y:S07]  /*a750*/  MOV R0, UR7 ;  /* 0x0000000700007c02 */ /* 0x000fee0008000f00 */
.L_x_205:
[----:B-1----:R1:W2:Y:S02]  /*a760*/  SYNCS.PHASECHK.TRANS64.TRYWAIT P0, [R0+URZ+0x168], R14 ;  /* 0x0001680e000075a7 */ /* 0x0022a400080011ff */
[----:B--2---:R-:W-:Y:S05]  /*a770*/  @!P0 NANOSLEEP.SYNCS 0x989680 ;  /* 0x009896800000895d */ /* 0x004fea0003900000 */
[----:B------:R-:W2:Y:S02]  /*a780*/  @!P0 SYNCS.PHASECHK.TRANS64 P0, [R0+URZ+0x168], R14 ;  /* 0x0001680e000085a7 */ /* 0x000ea400080010ff */
[----:B--2---:R-:W-:Y:S05]  /*a790*/  @!P0 BRA `(.L_x_205) ;  /* 0xfffffffc00f08947 */ /* 0x004fea000383ffff */
[----:B------:R-:W-:Y:S05]  /*a7a0*/  BRA `(.L_x_206) ;  /* 0xffffffa400607947 */ /* 0x000fea000383ffff */
.L_x_93:
[----:B------:R-:W-:Y:S07]  /*a7b0*/  MOV R0, UR7 ;  /* 0x0000000700007c02 */ /* 0x000fee0008000f00 */
.L_x_207:
[----:B-1----:R1:W2:Y:S02]  /*a7c0*/  SYNCS.PHASECHK.TRANS64.TRYWAIT P0, [R0+URZ+0x170], R14 ;  /* 0x0001700e000075a7 */ /* 0x0022a400080011ff */
[----:B--2---:R-:W-:Y:S05]  /*a7d0*/  @!P0 NANOSLEEP.SYNCS 0x989680 ;  /* 0x009896800000895d */ /* 0x004fea0003900000 */
[----:B------:R-:W2:Y:S02]  /*a7e0*/  @!P0 SYNCS.PHASECHK.TRANS64 P0, [R0+URZ+0x170], R14 ;  /* 0x0001700e000085a7 */ /* 0x000ea400080010ff */
[----:B--2---:R-:W-:Y:S05]  /*a7f0*/  @!P0 BRA `(.L_x_207) ;  /* 0xfffffffc00f08947 */ /* 0x004fea000383ffff */
[----:B------:R-:W-:Y:S05]  /*a800*/  BRA `(.L_x_208) ;  /* 0xffffffa400a47947 */ /* 0x000fea000383ffff */
.L_x_94:
[----:B------:R-:W-:Y:S07]  /*a810*/  MOV R0, UR7 ;  /* 0x0000000700007c02 */ /* 0x000fee0008000f00 */
.L_x_209:
[----:B-1----:R1:W2:Y:S02]  /*a820*/  SYNCS.PHASECHK.TRANS64.TRYWAIT P0, [R0+URZ+0x178], R14 ;  /* 0x0001780e000075a7 */ /* 0x0022a400080011ff */
[----:B--2---:R-:W-:Y:S05]  /*a830*/  @!P0 NANOSLEEP.SYNCS 0x989680 ;  /* 0x009896800000895d */ /* 0x004fea0003900000 */
[----:B------:R-:W2:Y:S02]  /*a840*/  @!P0 SYNCS.PHASECHK.TRANS64 P0, [R0+URZ+0x178], R14 ;  /* 0x0001780e000085a7 */ /* 0x000ea400080010ff */
[----:B--2---:R-:W-:Y:S05]  /*a850*/  @!P0 BRA `(.L_x_209) ;  /* 0xfffffffc00f08947 */ /* 0x004fea000383ffff */
[----:B------:R-:W-:Y:S05]  /*a860*/  BRA `(.L_x_210) ;  /* 0xffffffa800287947 */ /* 0x000fea000383ffff */
.L_x_96:
[----:B------:R-:W-:-:S07]  /*a870*/  MOV R0, UR7 ;  /* 0x0000000700007c02 */ /* 0x000fce0008000f00 */
.L_x_211:
[----:B-1----:R1:W3:Y:S02]  /*a880*/  SYNCS.PHASECHK.TRANS64.TRYWAIT P0, [R0+URZ+0x160], R2 ;  /* 0x00016002000075a7 */ /* 0x0022e400080011ff */
[----:B---3--:R-:W-:Y:S05]  /*a890*/  @!P0 NANOSLEEP.SYNCS 0x989680 ;  /* 0x009896800000895d */ /* 0x008fea0003900000 */
[----:B------:R-:W3:Y:S02]  /*a8a0*/  @!P0 SYNCS.PHASECHK.TRANS64 P0, [R0+URZ+0x160], R2 ;  /* 0x00016002000085a7 */ /* 0x000ee400080010ff */
[----:B---3--:R-:W-:Y:S05]  /*a8b0*/  @!P0 BRA `(.L_x_211) ;  /* 0xfffffffc00f08947 */ /* 0x008fea000383ffff */
[----:B------:R-:W-:Y:S05]  /*a8c0*/  BRA `(.L_x_212) ;  /* 0xffffffa800987947 */ /* 0x000fea000383ffff */
.L_x_97:
[----:B-1----:R-:W-:-:S07]  /*a8d0*/  MOV R0, UR7 ;  /* 0x0000000700007c02 */ /* 0x002fce0008000f00 */
.L_x_213:
[----:B-1----:R1:W3:Y:S02]  /*a8e0*/  SYNCS.PHASECHK.TRANS64.TRYWAIT P0, [R0+URZ+0x168], R2 ;  /* 0x00016802000075a7 */ /* 0x0022e400080011ff */
[----:B---3--:R-:W-:Y:S05]  /*a8f0*/  @!P0 NANOSLEEP.SYNCS 0x989680 ;  /* 0x009896800000895d */ /* 0x008fea0003900000 */
[----:B------:R-:W3:Y:S02]  /*a900*/  @!P0 SYNCS.PHASECHK.TRANS64 P0, [R0+URZ+0x168], R2 ;  /* 0x00016802000085a7 */ /* 0x000ee400080010ff */
[----:B---3--:R-:W-:Y:S05]  /*a910*/  @!P0 BRA `(.L_x_213) ;  /* 0xfffffffc00f08947 */ /* 0x008fea000383ffff */
[----:B------:R-:W-:Y:S05]  /*a920*/  BRA `(.L_x_214) ;  /* 0xffffffa800887947 */ /* 0x000fea000383ffff */
.L_x_98:
[----:B-1----:R-:W-:-:S07]  /*a930*/  MOV R0, UR7 ;  /* 0x0000000700007c02 */ /* 0x002fce0008000f00 */
.L_x_215:
[----:B-1----:R1:W3:Y:S02]  /*a940*/  SYNCS.PHASECHK.TRANS64.TRYWAIT P0, [R0+URZ+0x170], R2 ;  /* 0x00017002000075a7 */ /* 0x0022e400080011ff */
[----:B---3--:R-:W-:Y:S05]  /*a950*/  @!P0 NANOSLEEP.SYNCS 0x989680 ;  /* 0x009896800000895d */ /* 0x008fea0003900000 */
[----:B------:R-:W3:Y:S02]  /*a960*/  @!P0 SYNCS.PHASECHK.TRANS64 P0, [R0+URZ+0x170], R2 ;  /* 0x00017002000085a7 */ /* 0x000ee400080010ff */
[----:B---3--:R-:W-:Y:S05]  /*a970*/  @!P0 BRA `(.L_x_215) ;  /* 0xfffffffc00f08947 */ /* 0x008fea000383ffff */
[----:B------:R-:W-:Y:S05]  /*a980*/  BRA `(.L_x_216) ;  /* 0xffffffa800787947 */ /* 0x000fea000383ffff */
.L_x_100:
[----:B--2---:R2:W4:Y:S02]  /*a990*/  SYNCS.PHASECHK.TRANS64.TRYWAIT P0, [R0+URZ+0x190], R2 ;  /* 0x00019002000075a7 */ /* 0x00452400080011ff */
[----:B----4-:R-:W-:Y:S05]  /*a9a0*/  @!P0 NANOSLEEP.SYNCS 0x989680 ;  /* 0x009896800000895d */ /* 0x010fea0003900000 */
[----:B------:R-:W4:Y:S02]  /*a9b0*/  @!P0 SYNCS.PHASECHK.TRANS64 P0, [R0+URZ+0x190], R2 ;  /* 0x00019002000085a7 */ /* 0x000f2400080010ff */
[----:B----4-:R-:W-:Y:S05]  /*a9c0*/  @!P0 BRA `(.L_x_100) ;  /* 0xfffffffc00f08947 */ /* 0x010fea000383ffff */
[----:B------:R-:W-:Y:S05]  /*a9d0*/  BRA `(.L_x_217) ;  /* 0xffffffac00447947 */ /* 0x000fea000383ffff */
.L_x_111:
[----:B-1----:R1:W3:Y:S02]  /*a9e0*/  SYNCS.PHASECHK.TRANS64.TRYWAIT P1, [R2+URZ+0x140], R0 ;  /* 0x00014000020075a7 */ /* 0x0022e400080211ff */
[----:B---3--:R-:W-:Y:S05]  /*a9f0*/  @!P1 NANOSLEEP.SYNCS 0x989680 ;  /* 0x009896800000995d */ /* 0x008fea0003900000 */
[----:B------:R-:W3:Y:S02]  /*aa00*/  @!P1 SYNCS.PHASECHK.TRANS64 P1, [R2+URZ+0x140], R0 ;  /* 0x00014000020095a7 */ /* 0x000ee400080210ff */
[----:B---3--:R-:W-:Y:S05]  /*aa10*/  @!P1 BRA `(.L_x_111) ;  /* 0xfffffffc00f09947 */ /* 0x008fea000383ffff */
[----:B------:R-:W-:Y:S05]  /*aa20*/  BRA `(.L_x_110) ;  /* 0xffffffb8005c7947 */ /* 0x000fea000383ffff */
.L_x_113:
[----:B-1----:R1:W2:Y:S02]  /*aa30*/  SYNCS.PHASECHK.TRANS64.TRYWAIT P0, [R113+URZ+0x1b0], R3 ;  /* 0x0001b003710075a7 */ /* 0x0022a400080011ff */
[----:B--2---:R-:W-:Y:S05]  /*aa40*/  @!P0 NANOSLEEP.SYNCS 0x989680 ;  /* 0x009896800000895d */ /* 0x004fea0003900000 */
[----:B------:R-:W2:Y:S02]  /*aa50*/  @!P0 SYNCS.PHASECHK.TRANS64 P0, [R113+URZ+0x1b0], R3 ;  /* 0x0001b003710085a7 */ /* 0x000ea400080010ff */
[----:B--2---:R-:W-:Y:S05]  /*aa60*/  @!P0 BRA `(.L_x_113) ;  /* 0xfffffffc00f08947 */ /* 0x004fea000383ffff */
[----:B------:R-:W-:Y:S05]  /*aa70*/  BRA `(.L_x_112) ;  /* 0xffffffb800b07947 */ /* 0x000fea000383ffff */
.L_x_121:
[----:B--2---:R2:W3:Y:S02]  /*aa80*/  SYNCS.PHASECHK.TRANS64.TRYWAIT P0, [R0+URZ+0x140], R3 ;  /* 0x00014003000075a7 */ /* 0x0044e400080011ff */
[----:B---3--:R-:W-:Y:S05]  /*aa90*/  @!P0 NANOSLEEP.SYNCS 0x989680 ;  /* 0x009896800000895d */ /* 0x008fea0003900000 */
[----:B------:R-:W3:Y:S02]  /*aaa0*/  @!P0 SYNCS.PHASECHK.TRANS64 P0, [R0+URZ+0x140], R3 ;  /* 0x00014003000085a7 */ /* 0x000ee400080010ff */
[----:B---3--:R-:W-:Y:S05]  /*aab0*/  @!P0 BRA `(.L_x_121) ;  /* 0xfffffffc00f08947 */ /* 0x008fea000383ffff */
[----:B------:R-:W-:Y:S05]  /*aac0*/  BRA `(.L_x_120) ;  /* 0xffffffc400a07947 */ /* 0x000fea000383ffff */
.L_x_129:
[----:B--2---:R2:W3:Y:S02]  /*aad0*/  SYNCS.PHASECHK.TRANS64.TRYWAIT P0, [R0+URZ+0x140], R4 ;  /* 0x00014004000075a7 */ /* 0x0044e400080011ff */
[----:B---3--:R-:W-:Y:S05]  /*aae0*/  @!P0 NANOSLEEP.SYNCS 0x989680 ;  /* 0x009896800000895d */ /* 0x008fea0003900000 */
[----:B------:R-:W3:Y:S02]  /*aaf0*/  @!P0 SYNCS.PHASECHK.TRANS64 P0, [R0+URZ+0x140], R4 ;  /* 0x00014004000085a7 */ /* 0x000ee400080010ff */
[----:B---3--:R-:W-:Y:S05]  /*ab00*/  @!P0 BRA `(.L_x_129) ;  /* 0xfffffffc00f08947 */ /* 0x008fea000383ffff */
[----:B------:R-:W-:Y:S05]  /*ab10*/  BRA `(.L_x_128) ;  /* 0xffffffd000e47947 */ /* 0x000fea000383ffff */
.L_x_137:
[----:B--2---:R2:W3:Y:S02]  /*ab20*/  SYNCS.PHASECHK.TRANS64.TRYWAIT P0, [R0+URZ+0x140], R4 ;  /* 0x00014004000075a7 */ /* 0x0044e400080011ff */
[----:B---3--:R-:W-:Y:S05]  /*ab30*/  @!P0 NANOSLEEP.SYNCS 0x989680 ;  /* 0x009896800000895d */ /* 0x008fea0003900000 */
[----:B------:R-:W3:Y:S02]  /*ab40*/  @!P0 SYNCS.PHASECHK.TRANS64 P0, [R0+URZ+0x140], R4 ;  /* 0x00014004000085a7 */ /* 0x000ee400080010ff */
[----:B---3--:R-:W-:Y:S05]  /*ab50*/  @!P0 BRA `(.L_x_137) ;  /* 0xfffffffc00f08947 */ /* 0x008fea000383ffff */
[----:B------:R-:W-:Y:S05]  /*ab60*/  BRA `(.L_x_136) ;  /* 0xffffffe000347947 */ /* 0x000fea000383ffff */
        .weak           $__internal_0_$__cuda_sm10x_tcgen05_guardrail_trap_col_being_dealloced_not_returned_by_alloc
        .type           $__internal_0_$__cuda_sm10x_tcgen05_guardrail_trap_col_being_dealloced_not_returned_by_alloc,@function
        .size           $__internal_0_$__cuda_sm10x_tcgen05_guardrail_trap_col_being_dealloced_not_returned_by_alloc,($__internal_1_$__cuda_sm10x_tcgen05_guardrail_trap_phase_invalid_during_alloc - $__internal_0_$__cuda_sm10x_tcgen05_guardrail_trap_col_being_dealloced_not_returned_by_alloc)
$__internal_0_$__cuda_sm10x_tcgen05_guardrail_trap_col_being_dealloced_not_returned_by_alloc:
[----:B------:R-:W-:Y:S05]  /*ab70*/  BPT.TRAP 0x1 ;  /* 0x000000040000795c */ /* 0x000fea0000300000 */
[----:B------:R-:W-:-:S04]  /*ab80*/  HFMA2 R3, -RZ, RZ, 0, 0 ;  /* 0x00000000ff037431 */ /* 0x000fc800000001ff */
[----:B------:R-:W-:Y:S05]  /*ab90*/  RET.REL.NODEC R2 `(_ZN7cutlass13device_kernelINS_4gemm6kernel13GemmUniversalIN4cute5tupleIJiiiiEEENS1_10collective13CollectiveMmaINS1_35MainloopSm100TmaUmmaWarpSpecializedILi20ELi2ELi4ENS5_IJNS4_1CILi1EEESB_SB_EEEEENS5_IJNSA_ILi64EEENSA_ILi256EEENSA_ILi32EEEEEENS_12float_e4m3_tENS5_IJlSB_lEEESI_SJ_NS4_8TiledMMAINS4_8MMA_AtomIJNS4_10MMA_TraitsINS4_19SM100_MMA_F8F6F4_SSEJSI_SI_fSE_SF_NS4_17integral_constantINS4_4UMMA5MajorELSQ_0EEESR_NSO_INSP_7ScaleInELSS_0EEEST_EEEEEENS4_6LayoutISC_NS5_IJNSA_ILi0EEESX_SX_EEEEENS5_IJNS4_10UnderscoreES10_S10_EEEEENS4_13SM90_TMA_LOADENS4_14ComposedLayoutINS4_7SwizzleILi1ELi4ELi3EEENS4_18smem_ptr_flag_bitsILi8EEENSW_INS5_IJNSA_ILi8EEESG_EEENS5_IJSG_SB_EEEEEEEvNS4_8identityES13_S1D_vS1E_EENS_8epilogue10collective18CollectiveEpilogueINS1G_23Sm100TmaWarpSpecializedILi4ELi2ELi32ELb0ELb0EEEJSH_NS5_IJNSW_ISE_SB_EES1L_EEESI_SJ_SI_SJ_NS1G_6fusion15FusionCallbacksIS1K_NS1N_17LinearCombinationISI_fSI_fLNS_15FloatRoundStyleE2EEESH_S1M_JEEENS4_5SM1004TMEM4LOAD26SM100_TMEM_LOAD_16dp32b32xES13_NS14_INS15_ILi2ELi4ELi3EEES18_NSW_INS5_IJS19_SE_EEENS5_IJSE_SB_EEEEEEENS4_39AutoVectorizingCopyWithAssumedAlignmentILi128EEENS4_14SM90_TMA_STOREES21_S23_S23_EEEvvEEEEvNT_6ParamsE) ;  /* 0xffffff5402187950 */ /* 0x000fea0003c3ffff */
        .weak           $__internal_1_$__cuda_sm10x_tcgen05_guardrail_trap_phase_invalid_during_alloc
        .type           $__internal_1_$__cuda_sm10x_tcgen05_guardrail_trap_phase_invalid_during_alloc,@function
        .size           $__internal_1_$__cuda_sm10x_tcgen05_guardrail_trap_phase_invalid_during_alloc,($__internal_2_$__cuda_sm10x_tcgen05_guardrail_trap_unallocated_columns_being_dealloced - $__internal_1_$__cuda_sm10x_tcgen05_guardrail_trap_phase_invalid_during_alloc)
$__internal_1_$__cuda_sm10x_tcgen05_guardrail_trap_phase_invalid_during_alloc:
[----:B------:R-:W-:Y:S05]  /*aba0*/  BPT.TRAP 0x1 ;  /* 0x000000040000795c */ /* 0x000fea0000300000 */
[----:B------:R-:W-:-:S04]  /*abb0*/  MOV R3, 0x0 ;  /* 0x0000000000037802 */ /* 0x000fc80000000f00 */
[----:B------:R-:W-:Y:S05]  /*abc0*/  RET.REL.NODEC R2 `(_ZN7cutlass13device_kernelINS_4gemm6kernel13GemmUniversalIN4cute5tupleIJiiiiEEENS1_10collective13CollectiveMmaINS1_35MainloopSm100TmaUmmaWarpSpecializedILi20ELi2ELi4ENS5_IJNS4_1CILi1EEESB_SB_EEEEENS5_IJNSA_ILi64EEENSA_ILi256EEENSA_ILi32EEEEEENS_12float_e4m3_tENS5_IJlSB_lEEESI_SJ_NS4_8TiledMMAINS4_8MMA_AtomIJNS4_10MMA_TraitsINS4_19SM100_MMA_F8F6F4_SSEJSI_SI_fSE_SF_NS4_17integral_constantINS4_4UMMA5MajorELSQ_0EEESR_NSO_INSP_7ScaleInELSS_0EEEST_EEEEEENS4_6LayoutISC_NS5_IJNSA_ILi0EEESX_SX_EEEEENS5_IJNS4_10UnderscoreES10_S10_EEEEENS4_13SM90_TMA_LOADENS4_14ComposedLayoutINS4_7SwizzleILi1ELi4ELi3EEENS4_18smem_ptr_flag_bitsILi8EEENSW_INS5_IJNSA_ILi8EEESG_EEENS5_IJSG_SB_EEEEEEEvNS4_8identityES13_S1D_vS1E_EENS_8epilogue10collective18CollectiveEpilogueINS1G_23Sm100TmaWarpSpecializedILi4ELi2ELi32ELb0ELb0EEEJSH_NS5_IJNSW_ISE_SB_EES1L_EEESI_SJ_SI_SJ_NS1G_6fusion15FusionCallbacksIS1K_NS1N_17LinearCombinationISI_fSI_fLNS_15FloatRoundStyleE2EEESH_S1M_JEEENS4_5SM1004TMEM4LOAD26SM100_TMEM_LOAD_16dp32b32xES13_NS14_INS15_ILi2ELi4ELi3EEES18_NSW_INS5_IJS19_SE_EEENS5_IJSE_SB_EEEEEEENS4_39AutoVectorizingCopyWithAssumedAlignmentILi128EEENS4_14SM90_TMA_STOREES21_S23_S23_EEEvvEEEEvNT_6ParamsE) ;  /* 0xffffff54020c7950 */ /* 0x000fea0003c3ffff */
        .weak           $__internal_2_$__cuda_sm10x_tcgen05_guardrail_trap_unallocated_columns_being_dealloced
        .type           $__internal_2_$__cuda_sm10x_tcgen05_guardrail_trap_unallocated_columns_being_dealloced,@function
        .size           $__internal_2_$__cuda_sm10x_tcgen05_guardrail_trap_unallocated_columns_being_dealloced,(.L_x_219 - $__internal_2_$__cuda_sm10x_tcgen05_guardrail_trap_unallocated_columns_being_dealloced)
$__internal_2_$__cuda_sm10x_tcgen05_guardrail_trap_unallocated_columns_being_dealloced:
[----:B------:R-:W-:Y:S05]  /*abd0*/  BPT.TRAP 0x1 ;  /* 0x000000040000795c */ /* 0x000fea0000300000 */
[----:B------:R-:W-:-:S04]  /*abe0*/  HFMA2 R3, -RZ, RZ, 0, 0 ;  /* 0x00000000ff037431 */ /* 0x000fc800000001ff */
[----:B------:R-:W-:Y:S05]  /*abf0*/  RET.REL.NODEC R2 `(_ZN7cutlass13device_kernelINS_4gemm6kernel13GemmUniversalIN4cute5tupleIJiiiiEEENS1_10collective13CollectiveMmaINS1_35MainloopSm100TmaUmmaWarpSpecializedILi20ELi2ELi4ENS5_IJNS4_1CILi1EEESB_SB_EEEEENS5_IJNSA_ILi64EEENSA_ILi256EEENSA_ILi32EEEEEENS_12float_e4m3_tENS5_IJlSB_lEEESI_SJ_NS4_8TiledMMAINS4_8MMA_AtomIJNS4_10MMA_TraitsINS4_19SM100_MMA_F8F6F4_SSEJSI_SI_fSE_SF_NS4_17integral_constantINS4_4UMMA5MajorELSQ_0EEESR_NSO_INSP_7ScaleInELSS_0EEEST_EEEEEENS4_6LayoutISC_NS5_IJNSA_ILi0EEESX_SX_EEEEENS5_IJNS4_10UnderscoreES10_S10_EEEEENS4_13SM90_TMA_LOADENS4_14ComposedLayoutINS4_7SwizzleILi1ELi4ELi3EEENS4_18smem_ptr_flag_bitsILi8EEENSW_INS5_IJNSA_ILi8EEESG_EEENS5_IJSG_SB_EEEEEEEvNS4_8identityES13_S1D_vS1E_EENS_8epilogue10collective18CollectiveEpilogueINS1G_23Sm100TmaWarpSpecializedILi4ELi2ELi32ELb0ELb0EEEJSH_NS5_IJNSW_ISE_SB_EES1L_EEESI_SJ_SI_SJ_NS1G_6fusion15FusionCallbacksIS1K_NS1N_17LinearCombinationISI_fSI_fLNS_15FloatRoundStyleE2EEESH_S1M_JEEENS4_5SM1004TMEM4LOAD26SM100_TMEM_LOAD_16dp32b32xES13_NS14_INS15_ILi2ELi4ELi3EEES18_NSW_INS5_IJS19_SE_EEENS5_IJSE_SB_EEEEEEENS4_39AutoVectorizingCopyWithAssumedAlignmentILi128EEENS4_14SM90_TMA_STOREES21_S23_S23_EEEvvEEEEvNT_6ParamsE) ;  /* 0xffffff5402007950 */ /* 0x000fea0003c3ffff */
.L_x_218:
[----:B------:R-:W-:-:S00]  /*ac00*/  BRA `(.L_x_218) ;  /* 0xfffffffc00fc7947 */ /* 0x000fc0000383ffff */
[----:B------:R-:W-:-:S00]  /*ac10*/  NOP ;  /* 0x0000000000007918 */ /* 0x000fc00000000000 */
        /* <DEDUP_REMOVED lines=14> */
.L_x_219:


//--------------------- .nv.global.init           --------------------------
	.section	.nv.global.init,"aw",@progbits
.nv.global.init:
	.type		$str$27,@object
	.size		$str$27,($str$28 - $str$27)
$str$27:
        /*0000*/ 	.byte	0x28, 0x61, 0x64, 0x64, 0x72, 0x65, 0x73, 0x73, 0x20, 0x26, 0x20, 0x6d, 0x61, 0x73, 0x6b, 0x29
        /*0010*/ 	.byte	0x20, 0x3d, 0x3d, 0x20, 0x30, 0x00
	.type		$str$28,@object
	.size		$str$28,($str$26 - $str$28)
$str$28:
        /*0016*/ 	.byte	0x2f, 0x74, 0x6d, 0x70, 0x2f, 0x63, 0x75, 0x74, 0x6c, 0x61, 0x73, 0x73, 0x5f, 0x73, 0x77, 0x65
        /*0026*/ 	.byte	0x65, 0x70, 0x5f, 0x73, 0x72, 0x63, 0x2f, 0x69, 0x6e, 0x63, 0x6c, 0x75, 0x64, 0x65, 0x2f, 0x63
        /*0036*/ 	.byte	0x75, 0x74, 0x65, 0x2f, 0x70, 0x6f, 0x69, 0x6e, 0x74, 0x65, 0x72, 0x5f, 0x66, 0x6c, 0x61, 0x67
        /*0046*/ 	.byte	0x67, 0x65, 0x64, 0x2e, 0x68, 0x70, 0x70, 0x00
	.type		$str$26,@object
	.size		$str$26,($str$25 - $str$26)
$str$26:
        /*004e*/ 	.byte	0x2f, 0x74, 0x6d, 0x70, 0x2f, 0x63, 0x75, 0x74, 0x6c, 0x61, 0x73, 0x73, 0x5f, 0x73, 0x77, 0x65
        /*005e*/ 	.byte	0x65, 0x70, 0x5f, 0x73, 0x72, 0x63, 0x2f, 0x69, 0x6e, 0x63, 0x6c, 0x75, 0x64, 0x65, 0x2f, 0x63
        /*006e*/ 	.byte	0x75, 0x74, 0x65, 0x2f, 0x61, 0x74, 0x6f, 0x6d, 0x2f, 0x63, 0x6f, 0x70, 0x79, 0x5f, 0x74, 0x72
        /*007e*/ 	.byte	0x61, 0x69, 0x74, 0x73, 0x5f, 0x73, 0x6d, 0x31, 0x30, 0x30, 0x2e, 0x68, 0x70, 0x70, 0x00
	.type		$str$25,@object
	.size		$str$25,(__unnamed_1 - $str$25)
$str$25:
        /*008d*/ 	.byte	0x28, 0x28, 0x75, 0x69, 0x6e, 0x74, 0x33, 0x32, 0x5f, 0x74, 0x28, 0x74, 0x68, 0x72, 0x65, 0x61
        /*009d*/ 	.byte	0x64, 0x49, 0x64, 0x78, 0x2e, 0x78, 0x29, 0x20, 0x2f, 0x20, 0x33, 0x32, 0x29, 0x20, 0x25, 0x20
        /*00ad*/ 	.byte	0x34, 0x29, 0x20, 0x3d, 0x3d, 0x20, 0x28, 0x28, 0x28, 0x74, 0x6d, 0x65, 0x6d, 0x5f, 0x61, 0x64
        /*00bd*/ 	.byte	0x64, 0x72, 0x20, 0x3e, 0x3e, 0x20, 0x31, 0x36, 0x29, 0x20, 0x2f, 0x20, 0x33, 0x32, 0x29, 0x20
        /*00cd*/ 	.byte	0x25, 0x20, 0x34, 0x29, 0x00
	.type		__unnamed_1,@object
	.size		__unnamed_1,(__unnamed_2 - __unnamed_1)
__unnamed_1:
        /*00d2*/ 	.byte	0x61, 0x75, 0x74, 0x6f, 0x20, 0x63, 0x75, 0x74, 0x65, 0x3a, 0x3a, 0x61, 0x73, 0x5f, 0x70, 0x6f
        /* <DEDUP_REMOVED lines=24> */
        /*0262*/ 	.byte	0x3c, 0x34, 0x30, 0x39, 0x36, 0x3e, 0x3e, 0x3e, 0x3e, 0x5d, 0x00
	.type		__unnamed_2,@object
	.size		__unnamed_2,(__unnamed_3 - __unnamed_2)
__unnamed_2:
        /* <DEDUP_REMOVED lines=26> */
	.type		__unnamed_3,@object
	.size		__unnamed_3,(.L_3 - __unnamed_3)
__unnamed_3:
        /* <DEDUP_REMOVED lines=40> */
        /*0688*/ 	.byte	0x74, 0x65, 0x3a, 0x3a, 0x43, 0x3c, 0x30, 0x3e, 0x3e, 0x3e, 0x3e, 0x5d, 0x00
.L_3:


//--------------------- .nv.shared._ZN7cutlass13device_kernelINS_4gemm6kernel13GemmUniversalIN4cute5tupleIJiiiiEEENS1_10collective13CollectiveMmaINS1_35MainloopSm100TmaUmmaWarpSpecializedILi20ELi2ELi4ENS5_IJNS4_1CILi1EEESB_SB_EEEEENS5_IJNSA_ILi64EEENSA_ILi256EEENSA_ILi32EEEEEENS_12float_e4m3_tENS5_IJlSB_lEEESI_SJ_NS4_8TiledMMAINS4_8MMA_AtomIJNS4_10MMA_TraitsINS4_19SM100_MMA_F8F6F4_SSEJSI_SI_fSE_SF_NS4_17integral_constantINS4_4UMMA5MajorELSQ_0EEESR_NSO_INSP_7ScaleInELSS_0EEEST_EEEEEENS4_6LayoutISC_NS5_IJNSA_ILi0EEESX_SX_EEEEENS5_IJNS4_10UnderscoreES10_S10_EEEEENS4_13SM90_TMA_LOADENS4_14ComposedLayoutINS4_7SwizzleILi1ELi4ELi3EEENS4_18smem_ptr_flag_bitsILi8EEENSW_INS5_IJNSA_ILi8EEESG_EEENS5_IJSG_SB_EEEEEEEvNS4_8identityES13_S1D_vS1E_EENS_8epilogue10collective18CollectiveEpilogueINS1G_23Sm100TmaWarpSpecializedILi4ELi2ELi32ELb0ELb0EEEJSH_NS5_IJNSW_ISE_SB_EES1L_EEESI_SJ_SI_SJ_NS1G_6fusion15FusionCallbacksIS1K_NS1N_17LinearCombinationISI_fSI_fLNS_15FloatRoundStyleE2EEESH_S1M_JEEENS4_5SM1004TMEM4LOAD26SM100_TMEM_LOAD_16dp32b32xES13_NS14_INS15_ILi2ELi4ELi3EEES18_NSW_INS5_IJS19_SE_EEENS5_IJSE_SB_EEEEEEENS4_39AutoVectorizingCopyWithAssumedAlignmentILi128EEENS4_14SM90_TMA_STOREES21_S23_S23_EEEvvEEEEvNT_6ParamsE --------------------------
	.section	.nv.shared._ZN7cutlass13device_kernelINS_4gemm6kernel13GemmUniversalIN4cute5tupleIJiiiiEEENS1_10collective13CollectiveMmaINS1_35MainloopSm100TmaUmmaWarpSpecializedILi20ELi2ELi4ENS5_IJNS4_1CILi1EEESB_SB_EEEEENS5_IJNSA_ILi64EEENSA_ILi256EEENSA_ILi32EEEEEENS_12float_e4m3_tENS5_IJlSB_lEEESI_SJ_NS4_8TiledMMAINS4_8MMA_AtomIJNS4_10MMA_TraitsINS4_19SM100_MMA_F8F6F4_SSEJSI_SI_fSE_SF_NS4_17integral_constantINS4_4UMMA5MajorELSQ_0EEESR_NSO_INSP_7ScaleInELSS_0EEEST_EEEEEENS4_6LayoutISC_NS5_IJNSA_ILi0EEESX_SX_EEEEENS5_IJNS4_10UnderscoreES10_S10_EEEEENS4_13SM90_TMA_LOADENS4_14ComposedLayoutINS4_7SwizzleILi1ELi4ELi3EEENS4_18smem_ptr_flag_bitsILi8EEENSW_INS5_IJNSA_ILi8EEESG_EEENS5_IJSG_SB_EEEEEEEvNS4_8identityES13_S1D_vS1E_EENS_8epilogue10collective18CollectiveEpilogueINS1G_23Sm100TmaWarpSpecializedILi4ELi2ELi32ELb0ELb0EEEJSH_NS5_IJNSW_ISE_SB_EES1L_EEESI_SJ_SI_SJ_NS1G_6fusion15FusionCallbacksIS1K_NS1N_17LinearCombinationISI_fSI_fLNS_15FloatRoundStyleE2EEESH_S1M_JEEENS4_5SM1004TMEM4LOAD26SM100_TMEM_LOAD_16dp32b32xES13_NS14_INS15_ILi2ELi4ELi3EEES18_NSW_INS5_IJS19_SE_EEENS5_IJSE_SB_EEEEEEENS4_39AutoVectorizingCopyWithAssumedAlignmentILi128EEENS4_14SM90_TMA_STOREES21_S23_S23_EEEvvEEEEvNT_6ParamsE,"aw",@nobits
	.sectionflags	@""
	.align	16
	.zero		1024


//--------------------- .nv.shared.reserved.0     --------------------------
	.section	.nv.shared.reserved.0,"aw",@nobits
	.weak		__nv_reservedSMEM_offset_0_alias
	.size		__nv_reservedSMEM_offset_0_alias, 0, 64
	.other		__nv_reservedSMEM_offset_0_alias,@"STO_CUDA_RESERVED_SHARED STV_DEFAULT"
__nv_reservedSMEM_offset_0_alias:
	.zero		0
.nv.shared.reserved.0:
	.zero		64
	.weak		__nv_reservedSMEM_tcgen05_partition
	.type		__nv_reservedSMEM_tcgen05_partition,@object
	.size		__nv_reservedSMEM_tcgen05_partition,(.L_0 - __nv_reservedSMEM_tcgen05_partition)
__nv_reservedSMEM_tcgen05_partition:
	.zero		32
.L_0:


//--------------------- .nv.global                --------------------------
	.section	.nv.global,"aw",@nobits
.nv.global:
	.type		_ZN39_INTERNAL_f06e82c0_4_k_cu_d1c3d9d2_67384cute1_E,@object
	.size		_ZN39_INTERNAL_f06e82c0_4_k_cu_d1c3d9d2_67384cute1_E,(_ZN39_INTERNAL_f06e82c0_4_k_cu_d1c3d9d2_67384cuda3std3__45__cpo6cbeginE - _ZN39_INTERNAL_f06e82c0_4_k_cu_d1c3d9d2_67384cute1_E)
_ZN39_INTERNAL_f06e82c0_4_k_cu_d1c3d9d2_67384cute1_E:
	.zero		1
	.type		_ZN39_INTERNAL_f06e82c0_4_k_cu_d1c3d9d2_67384cuda3std3__45__cpo6cbeginE,@object
	.size		_ZN39_INTERNAL_f06e82c0_4_k_cu_d1c3d9d2_67384cuda3std3__45__cpo6cbeginE,(_ZN39_INTERNAL_f06e82c0_4_k_cu_d1c3d9d2_67384cuda3std3__48in_placeE - _ZN39_INTERNAL_f06e82c0_4_k_cu_d1c3d9d2_67384cuda3std3__45__cpo6cbeginE)
_ZN39_INTERNAL_f06e82c0_4_k_cu_d1c3d9d2_67384cuda3std3__45__cpo6cbeginE:
	.zero		1
	.type		_ZN39_INTERNAL_f06e82c0_4_k_cu_d1c3d9d2_67384cuda3std3__48in_placeE,@object
	.size		_ZN39_INTERNAL_f06e82c0_4_k_cu_d1c3d9d2_67384cuda3std3__48in_placeE,(_ZN39_INTERNAL_f06e82c0_4_k_cu_d1c3d9d2_67384cuda3std6ranges3__45__cpo9iter_moveE - _ZN39_INTERNAL_f06e82c0_4_k_cu_d1c3d9d2_67384cuda3std3__48in_placeE)
_ZN39_INTERNAL_f06e82c0_4_k_cu_d1c3d9d2_67384cuda3std3__48in_placeE:
	.zero		1
	.type		_ZN39_INTERNAL_f06e82c0_4_k_cu_d1c3d9d2_67384cuda3std6ranges3__45__cpo9iter_moveE,@object
	.size		_ZN39_INTERNAL_f06e82c0_4_k_cu_d1c3d9d2_67384cuda3std6ranges3__45__cpo9iter_moveE,(_ZN39_INTERNAL_f06e82c0_4_k_cu_d1c3d9d2_67384cuda3std3__45__cpo5beginE - _ZN39_INTERNAL_f06e82c0_4_k_cu_d1c3d9d2_67384cuda3std6ranges3__45__cpo9iter_moveE)
_ZN39_INTERNAL_f06e82c0_4_k_cu_d1c3d9d2_67384cuda3std6ranges3__45__cpo9iter_moveE:
	.zero		1
	.type		_ZN39_INTERNAL_f06e82c0_4_k_cu_d1c3d9d2_67384cuda3std3__45__cpo5beginE,@object
	.size		_ZN39_INTERNAL_f06e82c0_4_k_cu_d1c3d9d2_67384cuda3std3__45__cpo5beginE,(_ZN39_INTERNAL_f06e82c0_4_k_cu_d1c3d9d2_67384cuda3std3__441_GLOBAL__N__f06e82c0_4_k_cu_d1c3d9d2_67386ignoreE - _ZN39_INTERNAL_f06e82c0_4_k_cu_d1c3d9d2_67384cuda3std3__45__cpo5beginE)
_ZN39_INTERNAL_f06e82c0_4_k_cu_d1c3d9d2_67384cuda3std3__45__cpo5beginE:
	.zero		1
	.type		_ZN39_INTERNAL_f06e82c0_4_k_cu_d1c3d9d2_67384cuda3std3__441_GLOBAL__N__f06e82c0_4_k_cu_d1c3d9d2_67386ignoreE,@object
	.size		_ZN39_INTERNAL_f06e82c0_4_k_cu_d1c3d9d2_67384cuda3std3__441_GLOBAL__N__f06e82c0_4_k_cu_d1c3d9d2_67386ignoreE,(_ZN39_INTERNAL_f06e82c0_4_k_cu_d1c3d9d2_67384cute7productE - _ZN39_INTERNAL_f06e82c0_4_k_cu_d1c3d9d2_67384cuda3std3__441_GLOBAL__N__f06e82c0_4_k_cu_d1c3d9d2_67386ignoreE)
_ZN39_INTERNAL_f06e82c0_4_k_cu_d1c3d9d2_67384cuda3std3__441_GLOBAL__N__f06e82c0_4_k_cu_d1c3d9d2_67386ignoreE:
	.zero		1
	.type		_ZN39_INTERNAL_f06e82c0_4_k_cu_d1c3d9d2_67384cute7productE,@object
	.size		_ZN39_INTERNAL_f06e82c0_4_k_cu_d1c3d9d2_67384cute7productE,(_ZN39_INTERNAL_f06e82c0_4_k_cu_d1c3d9d2_67384cuda3std3__45__cpo3endE - _ZN39_INTERNAL_f06e82c0_4_k_cu_d1c3d9d2_67384cute7productE)
_ZN39_INTERNAL_f06e82c0_4_k_cu_d1c3d9d2_67384cute7productE:
	.zero		1
	.type		_ZN39_INTERNAL_f06e82c0_4_k_cu_d1c3d9d2_67384cuda3std3__45__cpo3endE,@object
	.size		_ZN39_INTERNAL_f06e82c0_4_k_cu_d1c3d9d2_67384cuda3std3__45__cpo3endE,(_ZN39_INTERNAL_f06e82c0_4_k_cu_d1c3d9d2_67384cuda3std3__419piecewise_constructE - _ZN39_INTERNAL_f06e82c0_4_k_cu_d1c3d9d2_67384cuda3std3__45__cpo3endE)
_ZN39_INTERNAL_f06e82c0_4_k_cu_d1c3d9d2_67384cuda3std3__45__cpo3endE:
	.zero		1
	.type		_ZN39_INTERNAL_f06e82c0_4_k_cu_d1c3d9d2_67384cuda3std3__419piecewise_constructE,@object
	.size		_ZN39_INTERNAL_f06e82c0_4_k_cu_d1c3d9d2_67384cuda3std3__419piecewise_constructE,(_ZN39_INTERNAL_f06e82c0_4_k_cu_d1c3d9d2_67384cuda3std3__45__cpo4cendE - _ZN39_INTERNAL_f06e82c0_4_k_cu_d1c3d9d2_67384cuda3std3__419piecewise_constructE)
_ZN39_INTERNAL_f06e82c0_4_k_cu_d1c3d9d2_67384cuda3std3__419piecewise_constructE:
	.zero		1
	.type		_ZN39_INTERNAL_f06e82c0_4_k_cu_d1c3d9d2_67384cuda3std3__45__cpo4cendE,@object
	.size		_ZN39_INTERNAL_f06e82c0_4_k_cu_d1c3d9d2_67384cuda3std3__45__cpo4cendE,(_ZN39_INTERNAL_f06e82c0_4_k_cu_d1c3d9d2_67384cuda3std6ranges3__45__cpo4swapE - _ZN39_INTERNAL_f06e82c0_4_k_cu_d1c3d9d2_67384cuda3std3__45__cpo4cendE)
_ZN39_INTERNAL_f06e82c0_4_k_cu_d1c3d9d2_67384cuda3std3__45__cpo4cendE:
	.zero		1
	.type		_ZN39_INTERNAL_f06e82c0_4_k_cu_d1c3d9d2_67384cuda3std6ranges3__45__cpo4swapE,@object
	.size		_ZN39_INTERNAL_f06e82c0_4_k_cu_d1c3d9d2_67384cuda3std6ranges3__45__cpo4swapE,(.L_11 - _ZN39_INTERNAL_f06e82c0_4_k_cu_d1c3d9d2_67384cuda3std6ranges3__45__cpo4swapE)
_ZN39_INTERNAL_f06e82c0_4_k_cu_d1c3d9d2_67384cuda3std6ranges3__45__cpo4swapE:
	.zero		1
.L_11:


//--------------------- .nv.constant0._ZN7cutlass13device_kernelINS_4gemm6kernel13GemmUniversalIN4cute5tupleIJiiiiEEENS1_10collective13CollectiveMmaINS1_35MainloopSm100TmaUmmaWarpSpecializedILi20ELi2ELi4ENS5_IJNS4_1CILi1EEESB_SB_EEEEENS5_IJNSA_ILi64EEENSA_ILi256EEENSA_ILi32EEEEEENS_12float_e4m3_tENS5_IJlSB_lEEESI_SJ_NS4_8TiledMMAINS4_8MMA_AtomIJNS4_10MMA_TraitsINS4_19SM100_MMA_F8F6F4_SSEJSI_SI_fSE_SF_NS4_17integral_constantINS4_4UMMA5MajorELSQ_0EEESR_NSO_INSP_7ScaleInELSS_0EEEST_EEEEEENS4_6LayoutISC_NS5_IJNSA_ILi0EEESX_SX_EEEEENS5_IJNS4_10UnderscoreES10_S10_EEEEENS4_13SM90_TMA_LOADENS4_14ComposedLayoutINS4_7SwizzleILi1ELi4ELi3EEENS4_18smem_ptr_flag_bitsILi8EEENSW_INS5_IJNSA_ILi8EEESG_EEENS5_IJSG_SB_EEEEEEEvNS4_8identityES13_S1D_vS1E_EENS_8epilogue10collective18CollectiveEpilogueINS1G_23Sm100TmaWarpSpecializedILi4ELi2ELi32ELb0ELb0EEEJSH_NS5_IJNSW_ISE_SB_EES1L_EEESI_SJ_SI_SJ_NS1G_6fusion15FusionCallbacksIS1K_NS1N_17LinearCombinationISI_fSI_fLNS_15FloatRoundStyleE2EEESH_S1M_JEEENS4_5SM1004TMEM4LOAD26SM100_TMEM_LOAD_16dp32b32xES13_NS14_INS15_ILi2ELi4ELi3EEES18_NSW_INS5_IJS19_SE_EEENS5_IJSE_SB_EEEEEEENS4_39AutoVectorizingCopyWithAssumedAlignmentILi128EEENS4_14SM90_TMA_STOREES21_S23_S23_EEEvvEEEEvNT_6ParamsE --------------------------
	.section	.nv.constant0._ZN7cutlass13device_kernelINS_4gemm6kernel13GemmUniversalIN4cute5tupleIJiiiiEEENS1_10collective13CollectiveMmaINS1_35MainloopSm100TmaUmmaWarpSpecializedILi20ELi2ELi4ENS5_IJNS4_1CILi1EEESB_SB_EEEEENS5_IJNSA_ILi64EEENSA_ILi256EEENSA_ILi32EEEEEENS_12float_e4m3_tENS5_IJlSB_lEEESI_SJ_NS4_8TiledMMAINS4_8MMA_AtomIJNS4_10MMA_TraitsINS4_19SM100_MMA_F8F6F4_SSEJSI_SI_fSE_SF_NS4_17integral_constantINS4_4UMMA5MajorELSQ_0EEESR_NSO_INSP_7ScaleInELSS_0EEEST_EEEEEENS4_6LayoutISC_NS5_IJNSA_ILi0EEESX_SX_EEEEENS5_IJNS4_10UnderscoreES10_S10_EEEEENS4_13SM90_TMA_LOADENS4_14ComposedLayoutINS4_7SwizzleILi1ELi4ELi3EEENS4_18smem_ptr_flag_bitsILi8EEENSW_INS5_IJNSA_ILi8EEESG_EEENS5_IJSG_SB_EEEEEEEvNS4_8identityES13_S1D_vS1E_EENS_8epilogue10collective18CollectiveEpilogueINS1G_23Sm100TmaWarpSpecializedILi4ELi2ELi32ELb0ELb0EEEJSH_NS5_IJNSW_ISE_SB_EES1L_EEESI_SJ_SI_SJ_NS1G_6fusion15FusionCallbacksIS1K_NS1N_17LinearCombinationISI_fSI_fLNS_15FloatRoundStyleE2EEESH_S1M_JEEENS4_5SM1004TMEM4LOAD26SM100_TMEM_LOAD_16dp32b32xES13_NS14_INS15_ILi2ELi4ELi3EEES18_NSW_INS5_IJS19_SE_EEENS5_IJSE_SB_EEEEEEENS4_39AutoVectorizingCopyWithAssumedAlignmentILi128EEENS4_14SM90_TMA_STOREES21_S23_S23_EEEvvEEEEvNT_6ParamsE,"a",@progbits
	.sectionflags	@""
	.align	4
.nv.constant0._ZN7cutlass13device_kernelINS_4gemm6kernel13GemmUniversalIN4cute5tupleIJiiiiEEENS1_10collective13CollectiveMmaINS1_35MainloopSm100TmaUmmaWarpSpecializedILi20ELi2ELi4ENS5_IJNS4_1CILi1EEESB_SB_EEEEENS5_IJNSA_ILi64EEENSA_ILi256EEENSA_ILi32EEEEEENS_12float_e4m3_tENS5_IJlSB_lEEESI_SJ_NS4_8TiledMMAINS4_8MMA_AtomIJNS4_10MMA_TraitsINS4_19SM100_MMA_F8F6F4_SSEJSI_SI_fSE_SF_NS4_17integral_constantINS4_4UMMA5MajorELSQ_0EEESR_NSO_INSP_7ScaleInELSS_0EEEST_EEEEEENS4_6LayoutISC_NS5_IJNSA_ILi0EEESX_SX_EEEEENS5_IJNS4_10UnderscoreES10_S10_EEEEENS4_13SM90_TMA_LOADENS4_14ComposedLayoutINS4_7SwizzleILi1ELi4ELi3EEENS4_18smem_ptr_flag_bitsILi8EEENSW_INS5_IJNSA_ILi8EEESG_EEENS5_IJSG_SB_EEEEEEEvNS4_8identityES13_S1D_vS1E_EENS_8epilogue10collective18CollectiveEpilogueINS1G_23Sm100TmaWarpSpecializedILi4ELi2ELi32ELb0ELb0EEEJSH_NS5_IJNSW_ISE_SB_EES1L_EEESI_SJ_SI_SJ_NS1G_6fusion15FusionCallbacksIS1K_NS1N_17LinearCombinationISI_fSI_fLNS_15FloatRoundStyleE2EEESH_S1M_JEEENS4_5SM1004TMEM4LOAD26SM100_TMEM_LOAD_16dp32b32xES13_NS14_INS15_ILi2ELi4ELi3EEES18_NSW_INS5_IJS19_SE_EEENS5_IJSE_SB_EEEEEEENS4_39AutoVectorizingCopyWithAssumedAlignmentILi128EEENS4_14SM90_TMA_STOREES21_S23_S23_EEEvvEEEEvNT_6ParamsE:
	.zero		2944


//--------------------- SYMBOLS --------------------------

	.type		.nv.reservedSmem.offset0,@object
	.size		.nv.reservedSmem.offset0,0x4
	.type		.nv.reservedSmem.cap,@object
	.size		.nv.reservedSmem.cap,0x4
	.type		__assertfail,@function
